//
// Generated by NVIDIA NVVM Compiler
//
// Compiler Build ID: CL-36424714
// Cuda compilation tools, release 13.0, V13.0.88
// Based on NVVM 20.0.0
//

.version 9.0
.target sm_100
.address_size 64

	// .globl	_Z24sequential_access_kernelPfiPmi
// _ZZ34multi_sm_distributed_access_kernelPfiiiPmiE8smem_sum has been demoted
// _ZZ23localized_access_kernelPfiPmiE10start_time has been demoted
// _ZZ23scattered_access_kernelPfiPmiE10start_time has been demoted
// _ZZ22write_coherency_kernelPfiiPmiE10start_time has been demoted

.visible .entry _Z24sequential_access_kernelPfiPmi(
	.param .u64 .ptr .align 1 _Z24sequential_access_kernelPfiPmi_param_0,
	.param .u32 _Z24sequential_access_kernelPfiPmi_param_1,
	.param .u64 .ptr .align 1 _Z24sequential_access_kernelPfiPmi_param_2,
	.param .u32 _Z24sequential_access_kernelPfiPmi_param_3
)
{
	.reg .pred 	%p<18>;
	.reg .b32 	%r<38>;
	.reg .b32 	%f<85>;
	.reg .b64 	%rd<20>;

	ld.param.u64 	%rd9, [_Z24sequential_access_kernelPfiPmi_param_0];
	ld.param.u32 	%r18, [_Z24sequential_access_kernelPfiPmi_param_1];
	ld.param.u64 	%rd8, [_Z24sequential_access_kernelPfiPmi_param_2];
	ld.param.u32 	%r19, [_Z24sequential_access_kernelPfiPmi_param_3];
	cvta.to.global.u64 	%rd1, %rd9;
	mov.u32 	%r20, %tid.x;
	mov.u32 	%r21, %ctaid.x;
	or.b32  	%r22, %r20, %r21;
	setp.ne.s32 	%p3, %r22, 0;
	@%p3 bra 	$L__BB0_21;
	// begin inline asm
	mov.u64 	%rd10, %clock64;
	// end inline asm
	mov.pred 	%p17, 0;
	min.s32 	%r23, %r19, %r18;
	setp.lt.s32 	%p5, %r23, 1;
	@%p5 bra 	$L__BB0_18;
	add.s32 	%r25, %r18, -1;
	shr.u32 	%r26, %r25, 5;
	add.s32 	%r27, %r26, 1;
	and.b32  	%r1, %r27, 15;
	add.s32 	%r2, %r1, -1;
	and.b32  	%r3, %r27, 7;
	add.s32 	%r4, %r3, -1;
	and.b32  	%r5, %r27, 3;
	and.b32  	%r28, %r27, 268435440;
	neg.s32 	%r6, %r28;
	add.s64 	%rd3, %rd1, 1024;
	mov.f32 	%f84, 0f00000000;
	mov.b32 	%r32, 0;
$L__BB0_3:
	setp.lt.u32 	%p6, %r18, 481;
	mov.b32 	%r35, 0;
	@%p6 bra 	$L__BB0_6;
	mov.b32 	%r35, 0;
	mov.u64 	%rd19, %rd3;
	mov.u32 	%r33, %r6;
$L__BB0_5:
	.pragma "nounroll";
	ld.global.f32 	%f18, [%rd19+-1024];
	add.f32 	%f19, %f84, %f18;
	ld.global.f32 	%f20, [%rd19+-896];
	add.f32 	%f21, %f19, %f20;
	ld.global.f32 	%f22, [%rd19+-768];
	add.f32 	%f23, %f21, %f22;
	ld.global.f32 	%f24, [%rd19+-640];
	add.f32 	%f25, %f23, %f24;
	ld.global.f32 	%f26, [%rd19+-512];
	add.f32 	%f27, %f25, %f26;
	ld.global.f32 	%f28, [%rd19+-384];
	add.f32 	%f29, %f27, %f28;
	ld.global.f32 	%f30, [%rd19+-256];
	add.f32 	%f31, %f29, %f30;
	ld.global.f32 	%f32, [%rd19+-128];
	add.f32 	%f33, %f31, %f32;
	ld.global.f32 	%f34, [%rd19];
	add.f32 	%f35, %f33, %f34;
	ld.global.f32 	%f36, [%rd19+128];
	add.f32 	%f37, %f35, %f36;
	ld.global.f32 	%f38, [%rd19+256];
	add.f32 	%f39, %f37, %f38;
	ld.global.f32 	%f40, [%rd19+384];
	add.f32 	%f41, %f39, %f40;
	ld.global.f32 	%f42, [%rd19+512];
	add.f32 	%f43, %f41, %f42;
	ld.global.f32 	%f44, [%rd19+640];
	add.f32 	%f45, %f43, %f44;
	ld.global.f32 	%f46, [%rd19+768];
	add.f32 	%f47, %f45, %f46;
	ld.global.f32 	%f48, [%rd19+896];
	add.f32 	%f84, %f47, %f48;
	add.s32 	%r35, %r35, 512;
	add.s32 	%r33, %r33, 16;
	add.s64 	%rd19, %rd19, 2048;
	setp.ne.s32 	%p7, %r33, 0;
	@%p7 bra 	$L__BB0_5;
$L__BB0_6:
	setp.eq.s32 	%p8, %r1, 0;
	@%p8 bra 	$L__BB0_16;
	setp.lt.u32 	%p9, %r2, 7;
	@%p9 bra 	$L__BB0_9;
	mul.wide.u32 	%rd11, %r35, 4;
	add.s64 	%rd12, %rd1, %rd11;
	ld.global.f32 	%f50, [%rd12];
	add.f32 	%f51, %f84, %f50;
	ld.global.f32 	%f52, [%rd12+128];
	add.f32 	%f53, %f51, %f52;
	ld.global.f32 	%f54, [%rd12+256];
	add.f32 	%f55, %f53, %f54;
	ld.global.f32 	%f56, [%rd12+384];
	add.f32 	%f57, %f55, %f56;
	ld.global.f32 	%f58, [%rd12+512];
	add.f32 	%f59, %f57, %f58;
	ld.global.f32 	%f60, [%rd12+640];
	add.f32 	%f61, %f59, %f60;
	ld.global.f32 	%f62, [%rd12+768];
	add.f32 	%f63, %f61, %f62;
	ld.global.f32 	%f64, [%rd12+896];
	add.f32 	%f84, %f63, %f64;
	add.s32 	%r35, %r35, 256;
$L__BB0_9:
	setp.eq.s32 	%p10, %r3, 0;
	@%p10 bra 	$L__BB0_16;
	setp.lt.u32 	%p11, %r4, 3;
	@%p11 bra 	$L__BB0_12;
	mul.wide.u32 	%rd13, %r35, 4;
	add.s64 	%rd14, %rd1, %rd13;
	ld.global.f32 	%f66, [%rd14];
	add.f32 	%f67, %f84, %f66;
	ld.global.f32 	%f68, [%rd14+128];
	add.f32 	%f69, %f67, %f68;
	ld.global.f32 	%f70, [%rd14+256];
	add.f32 	%f71, %f69, %f70;
	ld.global.f32 	%f72, [%rd14+384];
	add.f32 	%f84, %f71, %f72;
	add.s32 	%r35, %r35, 128;
$L__BB0_12:
	setp.eq.s32 	%p12, %r5, 0;
	@%p12 bra 	$L__BB0_16;
	setp.eq.s32 	%p13, %r5, 1;
	mul.wide.u32 	%rd15, %r35, 4;
	add.s64 	%rd6, %rd1, %rd15;
	ld.global.f32 	%f73, [%rd6];
	add.f32 	%f84, %f84, %f73;
	@%p13 bra 	$L__BB0_16;
	setp.eq.s32 	%p14, %r5, 2;
	ld.global.f32 	%f74, [%rd6+128];
	add.f32 	%f84, %f84, %f74;
	@%p14 bra 	$L__BB0_16;
	ld.global.f32 	%f75, [%rd6+256];
	add.f32 	%f84, %f84, %f75;
$L__BB0_16:
	add.s32 	%r32, %r32, 1;
	setp.ne.s32 	%p15, %r32, %r19;
	@%p15 bra 	$L__BB0_3;
	setp.eq.f32 	%p17, %f84, 0fC97423F0;
$L__BB0_18:
	// begin inline asm
	mov.u64 	%rd16, %clock64;
	// end inline asm
	not.pred 	%p16, %p17;
	@%p16 bra 	$L__BB0_20;
	mov.b32 	%r31, -915135504;
	st.global.u32 	[%rd1], %r31;
$L__BB0_20:
	sub.s64 	%rd17, %rd16, %rd10;
	cvta.to.global.u64 	%rd18, %rd8;
	st.global.u64 	[%rd18], %rd17;
$L__BB0_21:
	ret;

}
	// .globl	_Z20stride_access_kernelPfiiPmi
.visible .entry _Z20stride_access_kernelPfiiPmi(
	.param .u64 .ptr .align 1 _Z20stride_access_kernelPfiiPmi_param_0,
	.param .u32 _Z20stride_access_kernelPfiiPmi_param_1,
	.param .u32 _Z20stride_access_kernelPfiiPmi_param_2,
	.param .u64 .ptr .align 1 _Z20stride_access_kernelPfiiPmi_param_3,
	.param .u32 _Z20stride_access_kernelPfiiPmi_param_4
)
{
	.reg .pred 	%p<14>;
	.reg .b32 	%r<31>;
	.reg .b32 	%f<27>;
	.reg .b64 	%rd<21>;

	ld.param.u64 	%rd8, [_Z20stride_access_kernelPfiiPmi_param_0];
	ld.param.u32 	%r12, [_Z20stride_access_kernelPfiiPmi_param_1];
	ld.param.u32 	%r13, [_Z20stride_access_kernelPfiiPmi_param_2];
	ld.param.u64 	%rd7, [_Z20stride_access_kernelPfiiPmi_param_3];
	ld.param.u32 	%r14, [_Z20stride_access_kernelPfiiPmi_param_4];
	cvta.to.global.u64 	%rd1, %rd8;
	mov.u32 	%r15, %tid.x;
	mov.u32 	%r16, %ctaid.x;
	or.b32  	%r17, %r15, %r16;
	setp.ne.s32 	%p3, %r17, 0;
	@%p3 bra 	$L__BB1_15;
	// begin inline asm
	mov.u64 	%rd9, %clock64;
	// end inline asm
	mov.pred 	%p13, 0;
	min.s32 	%r18, %r14, %r12;
	setp.lt.s32 	%p5, %r18, 1;
	@%p5 bra 	$L__BB1_12;
	max.s32 	%r20, %r13, %r12;
	add.s32 	%r21, %r20, -1;
	div.u32 	%r1, %r21, %r13;
	add.s32 	%r22, %r1, 1;
	and.b32  	%r2, %r22, 3;
	and.b32  	%r23, %r22, -4;
	shl.b32 	%r3, %r13, 2;
	neg.s32 	%r4, %r23;
	mov.f32 	%f26, 0f00000000;
	mov.b32 	%r27, 0;
	mul.wide.s32 	%rd4, %r13, 4;
$L__BB1_3:
	setp.lt.u32 	%p6, %r1, 3;
	mov.b32 	%r30, 0;
	@%p6 bra 	$L__BB1_6;
	mov.b32 	%r30, 0;
	mov.u32 	%r28, %r4;
$L__BB1_5:
	mul.wide.s32 	%rd10, %r30, 4;
	add.s64 	%rd11, %rd1, %rd10;
	ld.global.f32 	%f12, [%rd11];
	add.f32 	%f13, %f26, %f12;
	add.s64 	%rd13, %rd11, %rd4;
	ld.global.f32 	%f14, [%rd13];
	add.f32 	%f15, %f13, %f14;
	add.s64 	%rd14, %rd13, %rd4;
	ld.global.f32 	%f16, [%rd14];
	add.f32 	%f17, %f15, %f16;
	add.s64 	%rd15, %rd14, %rd4;
	ld.global.f32 	%f18, [%rd15];
	add.f32 	%f26, %f17, %f18;
	add.s32 	%r30, %r30, %r3;
	add.s32 	%r28, %r28, 4;
	setp.ne.s32 	%p7, %r28, 0;
	@%p7 bra 	$L__BB1_5;
$L__BB1_6:
	setp.eq.s32 	%p8, %r2, 0;
	@%p8 bra 	$L__BB1_10;
	setp.eq.s32 	%p9, %r2, 1;
	mul.wide.s32 	%rd16, %r30, 4;
	add.s64 	%rd3, %rd1, %rd16;
	ld.global.f32 	%f19, [%rd3];
	add.f32 	%f26, %f26, %f19;
	@%p9 bra 	$L__BB1_10;
	setp.eq.s32 	%p10, %r2, 2;
	add.s64 	%rd5, %rd3, %rd4;
	ld.global.f32 	%f20, [%rd5];
	add.f32 	%f26, %f26, %f20;
	@%p10 bra 	$L__BB1_10;
	add.s64 	%rd17, %rd5, %rd4;
	ld.global.f32 	%f21, [%rd17];
	add.f32 	%f26, %f26, %f21;
$L__BB1_10:
	add.s32 	%r27, %r27, 1;
	setp.ne.s32 	%p11, %r27, %r14;
	@%p11 bra 	$L__BB1_3;
	setp.eq.f32 	%p13, %f26, 0fC97423F0;
$L__BB1_12:
	// begin inline asm
	mov.u64 	%rd18, %clock64;
	// end inline asm
	not.pred 	%p12, %p13;
	@%p12 bra 	$L__BB1_14;
	mov.b32 	%r26, -915135504;
	st.global.u32 	[%rd1], %r26;
$L__BB1_14:
	sub.s64 	%rd19, %rd18, %rd9;
	cvta.to.global.u64 	%rd20, %rd7;
	st.global.u64 	[%rd20], %rd19;
$L__BB1_15:
	ret;

}
	// .globl	_Z34multi_sm_distributed_access_kernelPfiiiPmi
.visible .entry _Z34multi_sm_distributed_access_kernelPfiiiPmi(
	.param .u64 .ptr .align 1 _Z34multi_sm_distributed_access_kernelPfiiiPmi_param_0,
	.param .u32 _Z34multi_sm_distributed_access_kernelPfiiiPmi_param_1,
	.param .u32 _Z34multi_sm_distributed_access_kernelPfiiiPmi_param_2,
	.param .u32 _Z34multi_sm_distributed_access_kernelPfiiiPmi_param_3,
	.param .u64 .ptr .align 1 _Z34multi_sm_distributed_access_kernelPfiiiPmi_param_4,
	.param .u32 _Z34multi_sm_distributed_access_kernelPfiiiPmi_param_5
)
{
	.reg .pred 	%p<8>;
	.reg .b32 	%r<21>;
	.reg .b32 	%f<15>;
	.reg .b64 	%rd<14>;
	// demoted variable
	.shared .align 4 .f32 _ZZ34multi_sm_distributed_access_kernelPfiiiPmiE8smem_sum;
	ld.param.u64 	%rd5, [_Z34multi_sm_distributed_access_kernelPfiiiPmi_param_0];
	ld.param.u32 	%r9, [_Z34multi_sm_distributed_access_kernelPfiiiPmi_param_1];
	ld.param.u32 	%r10, [_Z34multi_sm_distributed_access_kernelPfiiiPmi_param_2];
	ld.param.u32 	%r11, [_Z34multi_sm_distributed_access_kernelPfiiiPmi_param_3];
	ld.param.u64 	%rd4, [_Z34multi_sm_distributed_access_kernelPfiiiPmi_param_4];
	ld.param.u32 	%r12, [_Z34multi_sm_distributed_access_kernelPfiiiPmi_param_5];
	cvta.to.global.u64 	%rd1, %rd5;
	mov.u32 	%r1, %tid.x;
	setp.ne.s32 	%p1, %r1, 0;
	@%p1 bra 	$L__BB2_2;
	mov.b32 	%r13, 0;
	st.shared.u32 	[_ZZ34multi_sm_distributed_access_kernelPfiiiPmiE8smem_sum], %r13;
$L__BB2_2:
	bar.sync 	0;
	mov.u32 	%r2, %ctaid.x;
	// begin inline asm
	mov.u64 	%rd6, %clock64;
	// end inline asm
	setp.lt.s32 	%p2, %r12, 1;
	mov.f32 	%f13, 0f00000000;
	@%p2 bra 	$L__BB2_8;
	mov.u32 	%r3, %ntid.x;
	mul.lo.s32 	%r15, %r11, %r2;
	rem.s32 	%r4, %r15, %r10;
	mov.f32 	%f13, 0f00000000;
	mov.b32 	%r19, 0;
$L__BB2_4:
	setp.ge.s32 	%p3, %r1, %r9;
	@%p3 bra 	$L__BB2_7;
	mov.u32 	%r20, %r1;
$L__BB2_6:
	mad.lo.s32 	%r16, %r20, %r11, %r4;
	rem.s32 	%r17, %r16, %r10;
	mul.wide.s32 	%rd7, %r17, 4;
	add.s64 	%rd8, %rd1, %rd7;
	ld.global.f32 	%f8, [%rd8];
	add.f32 	%f13, %f13, %f8;
	add.s32 	%r20, %r20, %r3;
	setp.lt.s32 	%p4, %r20, %r9;
	@%p4 bra 	$L__BB2_6;
$L__BB2_7:
	add.s32 	%r19, %r19, 1;
	setp.ne.s32 	%p5, %r19, %r12;
	@%p5 bra 	$L__BB2_4;
$L__BB2_8:
	setp.ne.s32 	%p6, %r1, 0;
	// begin inline asm
	mov.u64 	%rd9, %clock64;
	// end inline asm
	atom.shared.add.f32 	%f9, [_ZZ34multi_sm_distributed_access_kernelPfiiiPmiE8smem_sum], %f13;
	bar.sync 	0;
	@%p6 bra 	$L__BB2_11;
	sub.s64 	%rd10, %rd9, %rd6;
	cvta.to.global.u64 	%rd11, %rd4;
	mul.wide.u32 	%rd12, %r2, 8;
	add.s64 	%rd13, %rd11, %rd12;
	st.global.u64 	[%rd13], %rd10;
	ld.shared.f32 	%f10, [_ZZ34multi_sm_distributed_access_kernelPfiiiPmiE8smem_sum];
	setp.neu.f32 	%p7, %f10, 0fC97423F0;
	@%p7 bra 	$L__BB2_11;
	mov.b32 	%r18, -915135504;
	st.global.u32 	[%rd1], %r18;
$L__BB2_11:
	ret;

}
	// .globl	_Z23localized_access_kernelPfiPmi
.visible .entry _Z23localized_access_kernelPfiPmi(
	.param .u64 .ptr .align 1 _Z23localized_access_kernelPfiPmi_param_0,
	.param .u32 _Z23localized_access_kernelPfiPmi_param_1,
	.param .u64 .ptr .align 1 _Z23localized_access_kernelPfiPmi_param_2,
	.param .u32 _Z23localized_access_kernelPfiPmi_param_3
)
{
	.reg .pred 	%p<20>;
	.reg .b32 	%r<41>;
	.reg .b32 	%f<85>;
	.reg .b64 	%rd<22>;
	// demoted variable
	.shared .align 8 .u64 _ZZ23localized_access_kernelPfiPmiE10start_time;
	ld.param.u64 	%rd5, [_Z23localized_access_kernelPfiPmi_param_0];
	ld.param.u32 	%r25, [_Z23localized_access_kernelPfiPmi_param_1];
	ld.param.u64 	%rd4, [_Z23localized_access_kernelPfiPmi_param_2];
	ld.param.u32 	%r26, [_Z23localized_access_kernelPfiPmi_param_3];
	cvta.to.global.u64 	%rd1, %rd5;
	mov.u32 	%r1, %ctaid.x;
	mov.u32 	%r2, %ntid.x;
	mov.u32 	%r3, %tid.x;
	mad.lo.s32 	%r4, %r1, %r2, %r3;
	setp.ne.s32 	%p3, %r3, 0;
	@%p3 bra 	$L__BB3_2;
	// begin inline asm
	mov.u64 	%rd6, %clock64;
	// end inline asm
	st.shared.u64 	[_ZZ23localized_access_kernelPfiPmiE10start_time], %rd6;
$L__BB3_2:
	bar.sync 	0;
	mov.u32 	%r27, %nctaid.x;
	mul.lo.s32 	%r28, %r27, %r2;
	div.s32 	%r5, %r25, %r28;
	mul.lo.s32 	%r6, %r5, %r4;
	setp.lt.s32 	%p5, %r26, 1;
	mov.pred 	%p19, 0;
	@%p5 bra 	$L__BB3_20;
	and.b32  	%r7, %r5, 15;
	add.s32 	%r8, %r7, -1;
	and.b32  	%r9, %r5, 7;
	add.s32 	%r10, %r9, -1;
	and.b32  	%r11, %r5, 2147483632;
	and.b32  	%r12, %r5, 3;
	neg.s32 	%r13, %r11;
	add.s64 	%rd2, %rd1, 32;
	mov.f32 	%f84, 0f00000000;
	mov.b32 	%r35, 0;
$L__BB3_4:
	setp.lt.s32 	%p6, %r5, 1;
	@%p6 bra 	$L__BB3_18;
	setp.lt.u32 	%p7, %r5, 16;
	mov.b32 	%r39, 0;
	@%p7 bra 	$L__BB3_8;
	mov.u32 	%r36, %r6;
	mov.u32 	%r37, %r13;
$L__BB3_7:
	.pragma "nounroll";
	mul.wide.s32 	%rd7, %r36, 4;
	add.s64 	%rd8, %rd2, %rd7;
	ld.global.f32 	%f18, [%rd8+-32];
	add.f32 	%f19, %f84, %f18;
	ld.global.f32 	%f20, [%rd8+-28];
	add.f32 	%f21, %f19, %f20;
	ld.global.f32 	%f22, [%rd8+-24];
	add.f32 	%f23, %f21, %f22;
	ld.global.f32 	%f24, [%rd8+-20];
	add.f32 	%f25, %f23, %f24;
	ld.global.f32 	%f26, [%rd8+-16];
	add.f32 	%f27, %f25, %f26;
	ld.global.f32 	%f28, [%rd8+-12];
	add.f32 	%f29, %f27, %f28;
	ld.global.f32 	%f30, [%rd8+-8];
	add.f32 	%f31, %f29, %f30;
	ld.global.f32 	%f32, [%rd8+-4];
	add.f32 	%f33, %f31, %f32;
	ld.global.f32 	%f34, [%rd8];
	add.f32 	%f35, %f33, %f34;
	ld.global.f32 	%f36, [%rd8+4];
	add.f32 	%f37, %f35, %f36;
	ld.global.f32 	%f38, [%rd8+8];
	add.f32 	%f39, %f37, %f38;
	ld.global.f32 	%f40, [%rd8+12];
	add.f32 	%f41, %f39, %f40;
	ld.global.f32 	%f42, [%rd8+16];
	add.f32 	%f43, %f41, %f42;
	ld.global.f32 	%f44, [%rd8+20];
	add.f32 	%f45, %f43, %f44;
	ld.global.f32 	%f46, [%rd8+24];
	add.f32 	%f47, %f45, %f46;
	ld.global.f32 	%f48, [%rd8+28];
	add.f32 	%f84, %f47, %f48;
	add.s32 	%r37, %r37, 16;
	add.s32 	%r36, %r36, 16;
	setp.ne.s32 	%p8, %r37, 0;
	mov.u32 	%r39, %r11;
	@%p8 bra 	$L__BB3_7;
$L__BB3_8:
	setp.eq.s32 	%p9, %r7, 0;
	@%p9 bra 	$L__BB3_18;
	setp.lt.u32 	%p10, %r8, 7;
	@%p10 bra 	$L__BB3_11;
	add.s32 	%r31, %r39, %r6;
	mul.wide.s32 	%rd9, %r31, 4;
	add.s64 	%rd10, %rd1, %rd9;
	ld.global.f32 	%f50, [%rd10];
	add.f32 	%f51, %f84, %f50;
	ld.global.f32 	%f52, [%rd10+4];
	add.f32 	%f53, %f51, %f52;
	ld.global.f32 	%f54, [%rd10+8];
	add.f32 	%f55, %f53, %f54;
	ld.global.f32 	%f56, [%rd10+12];
	add.f32 	%f57, %f55, %f56;
	ld.global.f32 	%f58, [%rd10+16];
	add.f32 	%f59, %f57, %f58;
	ld.global.f32 	%f60, [%rd10+20];
	add.f32 	%f61, %f59, %f60;
	ld.global.f32 	%f62, [%rd10+24];
	add.f32 	%f63, %f61, %f62;
	ld.global.f32 	%f64, [%rd10+28];
	add.f32 	%f84, %f63, %f64;
	add.s32 	%r39, %r39, 8;
$L__BB3_11:
	setp.eq.s32 	%p11, %r9, 0;
	@%p11 bra 	$L__BB3_18;
	setp.lt.u32 	%p12, %r10, 3;
	@%p12 bra 	$L__BB3_14;
	add.s32 	%r32, %r39, %r6;
	mul.wide.s32 	%rd11, %r32, 4;
	add.s64 	%rd12, %rd1, %rd11;
	ld.global.f32 	%f66, [%rd12];
	add.f32 	%f67, %f84, %f66;
	ld.global.f32 	%f68, [%rd12+4];
	add.f32 	%f69, %f67, %f68;
	ld.global.f32 	%f70, [%rd12+8];
	add.f32 	%f71, %f69, %f70;
	ld.global.f32 	%f72, [%rd12+12];
	add.f32 	%f84, %f71, %f72;
	add.s32 	%r39, %r39, 4;
$L__BB3_14:
	setp.eq.s32 	%p13, %r12, 0;
	@%p13 bra 	$L__BB3_18;
	setp.eq.s32 	%p14, %r12, 1;
	add.s32 	%r33, %r39, %r6;
	mul.wide.s32 	%rd13, %r33, 4;
	add.s64 	%rd3, %rd1, %rd13;
	ld.global.f32 	%f73, [%rd3];
	add.f32 	%f84, %f84, %f73;
	@%p14 bra 	$L__BB3_18;
	setp.eq.s32 	%p15, %r12, 2;
	ld.global.f32 	%f74, [%rd3+4];
	add.f32 	%f84, %f84, %f74;
	@%p15 bra 	$L__BB3_18;
	ld.global.f32 	%f75, [%rd3+8];
	add.f32 	%f84, %f84, %f75;
$L__BB3_18:
	add.s32 	%r35, %r35, 1;
	setp.ne.s32 	%p16, %r35, %r26;
	@%p16 bra 	$L__BB3_4;
	setp.eq.f32 	%p19, %f84, 0fC97423F0;
$L__BB3_20:
	setp.ne.s32 	%p17, %r3, 0;
	bar.sync 	0;
	@%p17 bra 	$L__BB3_22;
	// begin inline asm
	mov.u64 	%rd14, %clock64;
	// end inline asm
	ld.shared.u64 	%rd15, [_ZZ23localized_access_kernelPfiPmiE10start_time];
	sub.s64 	%rd16, %rd14, %rd15;
	cvta.to.global.u64 	%rd17, %rd4;
	mul.wide.u32 	%rd18, %r1, 8;
	add.s64 	%rd19, %rd17, %rd18;
	st.global.u64 	[%rd19], %rd16;
$L__BB3_22:
	not.pred 	%p18, %p19;
	@%p18 bra 	$L__BB3_24;
	mul.wide.s32 	%rd20, %r4, 4;
	add.s64 	%rd21, %rd1, %rd20;
	mov.b32 	%r34, -915135504;
	st.global.u32 	[%rd21], %r34;
$L__BB3_24:
	ret;

}
	// .globl	_Z23scattered_access_kernelPfiPmi
.visible .entry _Z23scattered_access_kernelPfiPmi(
	.param .u64 .ptr .align 1 _Z23scattered_access_kernelPfiPmi_param_0,
	.param .u32 _Z23scattered_access_kernelPfiPmi_param_1,
	.param .u64 .ptr .align 1 _Z23scattered_access_kernelPfiPmi_param_2,
	.param .u32 _Z23scattered_access_kernelPfiPmi_param_3
)
{
	.reg .pred 	%p<11>;
	.reg .b32 	%r<55>;
	.reg .b32 	%f<38>;
	.reg .b64 	%rd<45>;
	// demoted variable
	.shared .align 8 .u64 _ZZ23scattered_access_kernelPfiPmiE10start_time;
	ld.param.u64 	%rd3, [_Z23scattered_access_kernelPfiPmi_param_0];
	ld.param.u32 	%r12, [_Z23scattered_access_kernelPfiPmi_param_1];
	ld.param.u64 	%rd2, [_Z23scattered_access_kernelPfiPmi_param_2];
	ld.param.u32 	%r13, [_Z23scattered_access_kernelPfiPmi_param_3];
	cvta.to.global.u64 	%rd1, %rd3;
	mov.u32 	%r1, %ctaid.x;
	mov.u32 	%r14, %ntid.x;
	mov.u32 	%r2, %tid.x;
	mad.lo.s32 	%r3, %r1, %r14, %r2;
	setp.ne.s32 	%p3, %r2, 0;
	@%p3 bra 	$L__BB4_2;
	// begin inline asm
	mov.u64 	%rd4, %clock64;
	// end inline asm
	st.shared.u64 	[_ZZ23scattered_access_kernelPfiPmiE10start_time], %rd4;
$L__BB4_2:
	bar.sync 	0;
	shr.s32 	%r15, %r12, 31;
	shr.u32 	%r16, %r15, 26;
	add.s32 	%r17, %r12, %r16;
	shr.s32 	%r4, %r17, 6;
	setp.lt.s32 	%p5, %r13, 1;
	mov.pred 	%p10, 0;
	@%p5 bra 	$L__BB4_8;
	shl.b32 	%r5, %r4, 4;
	mov.f32 	%f37, 0f00000000;
	mov.b32 	%r52, 0;
$L__BB4_4:
	mov.b32 	%r54, 0;
	mov.u32 	%r53, %r3;
$L__BB4_5:
	rem.s32 	%r20, %r53, %r12;
	mul.wide.s32 	%rd5, %r20, 4;
	add.s64 	%rd6, %rd1, %rd5;
	ld.global.f32 	%f5, [%rd6];
	add.f32 	%f6, %f37, %f5;
	add.s32 	%r21, %r4, %r53;
	rem.s32 	%r22, %r21, %r12;
	mul.wide.s32 	%rd7, %r22, 4;
	add.s64 	%rd8, %rd1, %rd7;
	ld.global.f32 	%f7, [%rd8];
	add.f32 	%f8, %f6, %f7;
	add.s32 	%r23, %r4, %r21;
	rem.s32 	%r24, %r23, %r12;
	mul.wide.s32 	%rd9, %r24, 4;
	add.s64 	%rd10, %rd1, %rd9;
	ld.global.f32 	%f9, [%rd10];
	add.f32 	%f10, %f8, %f9;
	add.s32 	%r25, %r4, %r23;
	rem.s32 	%r26, %r25, %r12;
	mul.wide.s32 	%rd11, %r26, 4;
	add.s64 	%rd12, %rd1, %rd11;
	ld.global.f32 	%f11, [%rd12];
	add.f32 	%f12, %f10, %f11;
	add.s32 	%r27, %r4, %r25;
	rem.s32 	%r28, %r27, %r12;
	mul.wide.s32 	%rd13, %r28, 4;
	add.s64 	%rd14, %rd1, %rd13;
	ld.global.f32 	%f13, [%rd14];
	add.f32 	%f14, %f12, %f13;
	add.s32 	%r29, %r4, %r27;
	rem.s32 	%r30, %r29, %r12;
	mul.wide.s32 	%rd15, %r30, 4;
	add.s64 	%rd16, %rd1, %rd15;
	ld.global.f32 	%f15, [%rd16];
	add.f32 	%f16, %f14, %f15;
	add.s32 	%r31, %r4, %r29;
	rem.s32 	%r32, %r31, %r12;
	mul.wide.s32 	%rd17, %r32, 4;
	add.s64 	%rd18, %rd1, %rd17;
	ld.global.f32 	%f17, [%rd18];
	add.f32 	%f18, %f16, %f17;
	add.s32 	%r33, %r4, %r31;
	rem.s32 	%r34, %r33, %r12;
	mul.wide.s32 	%rd19, %r34, 4;
	add.s64 	%rd20, %rd1, %rd19;
	ld.global.f32 	%f19, [%rd20];
	add.f32 	%f20, %f18, %f19;
	add.s32 	%r35, %r4, %r33;
	rem.s32 	%r36, %r35, %r12;
	mul.wide.s32 	%rd21, %r36, 4;
	add.s64 	%rd22, %rd1, %rd21;
	ld.global.f32 	%f21, [%rd22];
	add.f32 	%f22, %f20, %f21;
	add.s32 	%r37, %r4, %r35;
	rem.s32 	%r38, %r37, %r12;
	mul.wide.s32 	%rd23, %r38, 4;
	add.s64 	%rd24, %rd1, %rd23;
	ld.global.f32 	%f23, [%rd24];
	add.f32 	%f24, %f22, %f23;
	add.s32 	%r39, %r4, %r37;
	rem.s32 	%r40, %r39, %r12;
	mul.wide.s32 	%rd25, %r40, 4;
	add.s64 	%rd26, %rd1, %rd25;
	ld.global.f32 	%f25, [%rd26];
	add.f32 	%f26, %f24, %f25;
	add.s32 	%r41, %r4, %r39;
	rem.s32 	%r42, %r41, %r12;
	mul.wide.s32 	%rd27, %r42, 4;
	add.s64 	%rd28, %rd1, %rd27;
	ld.global.f32 	%f27, [%rd28];
	add.f32 	%f28, %f26, %f27;
	add.s32 	%r43, %r4, %r41;
	rem.s32 	%r44, %r43, %r12;
	mul.wide.s32 	%rd29, %r44, 4;
	add.s64 	%rd30, %rd1, %rd29;
	ld.global.f32 	%f29, [%rd30];
	add.f32 	%f30, %f28, %f29;
	add.s32 	%r45, %r4, %r43;
	rem.s32 	%r46, %r45, %r12;
	mul.wide.s32 	%rd31, %r46, 4;
	add.s64 	%rd32, %rd1, %rd31;
	ld.global.f32 	%f31, [%rd32];
	add.f32 	%f32, %f30, %f31;
	add.s32 	%r47, %r4, %r45;
	rem.s32 	%r48, %r47, %r12;
	mul.wide.s32 	%rd33, %r48, 4;
	add.s64 	%rd34, %rd1, %rd33;
	ld.global.f32 	%f33, [%rd34];
	add.f32 	%f34, %f32, %f33;
	add.s32 	%r49, %r4, %r47;
	rem.s32 	%r50, %r49, %r12;
	mul.wide.s32 	%rd35, %r50, 4;
	add.s64 	%rd36, %rd1, %rd35;
	ld.global.f32 	%f35, [%rd36];
	add.f32 	%f37, %f34, %f35;
	add.s32 	%r54, %r54, 16;
	add.s32 	%r53, %r53, %r5;
	setp.ne.s32 	%p6, %r54, 1024;
	@%p6 bra 	$L__BB4_5;
	add.s32 	%r52, %r52, 1;
	setp.ne.s32 	%p7, %r52, %r13;
	@%p7 bra 	$L__BB4_4;
	setp.eq.f32 	%p10, %f37, 0fC97423F0;
$L__BB4_8:
	setp.ne.s32 	%p8, %r2, 0;
	bar.sync 	0;
	@%p8 bra 	$L__BB4_10;
	// begin inline asm
	mov.u64 	%rd37, %clock64;
	// end inline asm
	ld.shared.u64 	%rd38, [_ZZ23scattered_access_kernelPfiPmiE10start_time];
	sub.s64 	%rd39, %rd37, %rd38;
	cvta.to.global.u64 	%rd40, %rd2;
	mul.wide.u32 	%rd41, %r1, 8;
	add.s64 	%rd42, %rd40, %rd41;
	st.global.u64 	[%rd42], %rd39;
$L__BB4_10:
	not.pred 	%p9, %p10;
	@%p9 bra 	$L__BB4_12;
	mul.wide.s32 	%rd43, %r3, 4;
	add.s64 	%rd44, %rd1, %rd43;
	mov.b32 	%r51, -915135504;
	st.global.u32 	[%rd44], %r51;
$L__BB4_12:
	ret;

}
	// .globl	_Z22write_coherency_kernelPfiiPmi
.visible .entry _Z22write_coherency_kernelPfiiPmi(
	.param .u64 .ptr .align 1 _Z22write_coherency_kernelPfiiPmi_param_0,
	.param .u32 _Z22write_coherency_kernelPfiiPmi_param_1,
	.param .u32 _Z22write_coherency_kernelPfiiPmi_param_2,
	.param .u64 .ptr .align 1 _Z22write_coherency_kernelPfiiPmi_param_3,
	.param .u32 _Z22write_coherency_kernelPfiiPmi_param_4
)
{
	.reg .pred 	%p<8>;
	.reg .b32 	%r<20>;
	.reg .b32 	%f<18>;
	.reg .b64 	%rd<13>;
	// demoted variable
	.shared .align 8 .u64 _ZZ22write_coherency_kernelPfiiPmiE10start_time;
	ld.param.u64 	%rd2, [_Z22write_coherency_kernelPfiiPmi_param_0];
	ld.param.u32 	%r10, [_Z22write_coherency_kernelPfiiPmi_param_1];
	ld.param.u32 	%r11, [_Z22write_coherency_kernelPfiiPmi_param_2];
	ld.param.u64 	%rd3, [_Z22write_coherency_kernelPfiiPmi_param_3];
	ld.param.u32 	%r12, [_Z22write_coherency_kernelPfiiPmi_param_4];
	mov.u32 	%r1, %ctaid.x;
	mov.u32 	%r2, %tid.x;
	setp.ne.s32 	%p1, %r2, 0;
	@%p1 bra 	$L__BB5_2;
	// begin inline asm
	mov.u64 	%rd4, %clock64;
	// end inline asm
	st.shared.u64 	[_ZZ22write_coherency_kernelPfiiPmiE10start_time], %rd4;
$L__BB5_2:
	bar.sync 	0;
	setp.lt.s32 	%p2, %r12, 1;
	@%p2 bra 	$L__BB5_10;
	mov.u32 	%r13, %ntid.x;
	mad.lo.s32 	%r14, %r1, %r13, %r2;
	mul.lo.s32 	%r15, %r11, %r14;
	rem.s32 	%r16, %r15, %r10;
	cvta.to.global.u64 	%rd5, %rd2;
	mul.wide.s32 	%rd6, %r16, 4;
	add.s64 	%rd1, %rd5, %rd6;
	ld.global.f32 	%f17, [%rd1];
	and.b32  	%r3, %r12, 3;
	setp.lt.u32 	%p3, %r12, 4;
	@%p3 bra 	$L__BB5_6;
	and.b32  	%r17, %r12, 2147483644;
	neg.s32 	%r18, %r17;
$L__BB5_5:
	add.f32 	%f10, %f17, 0f3F800000;
	add.f32 	%f11, %f10, 0f3F800000;
	add.f32 	%f12, %f11, 0f3F800000;
	add.f32 	%f17, %f12, 0f3F800000;
	add.s32 	%r18, %r18, 4;
	setp.ne.s32 	%p4, %r18, 0;
	@%p4 bra 	$L__BB5_5;
$L__BB5_6:
	setp.eq.s32 	%p5, %r3, 0;
	@%p5 bra 	$L__BB5_9;
	neg.s32 	%r19, %r3;
$L__BB5_8:
	.pragma "nounroll";
	add.f32 	%f17, %f17, 0f3F800000;
	add.s32 	%r19, %r19, 1;
	setp.ne.s32 	%p6, %r19, 0;
	@%p6 bra 	$L__BB5_8;
$L__BB5_9:
	st.global.f32 	[%rd1], %f17;
$L__BB5_10:
	setp.ne.s32 	%p7, %r2, 0;
	bar.sync 	0;
	@%p7 bra 	$L__BB5_12;
	// begin inline asm
	mov.u64 	%rd7, %clock64;
	// end inline asm
	ld.shared.u64 	%rd8, [_ZZ22write_coherency_kernelPfiiPmiE10start_time];
	sub.s64 	%rd9, %rd7, %rd8;
	cvta.to.global.u64 	%rd10, %rd3;
	mul.wide.u32 	%rd11, %r1, 8;
	add.s64 	%rd12, %rd10, %rd11;
	st.global.u64 	[%rd12], %rd9;
$L__BB5_12:
	ret;

}
	// .globl	_Z20pointer_chase_kernelPiiPmi
.visible .entry _Z20pointer_chase_kernelPiiPmi(
	.param .u64 .ptr .align 1 _Z20pointer_chase_kernelPiiPmi_param_0,
	.param .u32 _Z20pointer_chase_kernelPiiPmi_param_1,
	.param .u64 .ptr .align 1 _Z20pointer_chase_kernelPiiPmi_param_2,
	.param .u32 _Z20pointer_chase_kernelPiiPmi_param_3
)
{
	.reg .pred 	%p<18>;
	.reg .b32 	%r<74>;
	.reg .b64 	%rd<72>;

	ld.param.u64 	%rd5, [_Z20pointer_chase_kernelPiiPmi_param_0];
	ld.param.u32 	%r26, [_Z20pointer_chase_kernelPiiPmi_param_1];
	ld.param.u64 	%rd4, [_Z20pointer_chase_kernelPiiPmi_param_2];
	ld.param.u32 	%r27, [_Z20pointer_chase_kernelPiiPmi_param_3];
	cvta.to.global.u64 	%rd1, %rd5;
	mov.u32 	%r28, %tid.x;
	mov.u32 	%r29, %ctaid.x;
	or.b32  	%r30, %r28, %r29;
	setp.ne.s32 	%p3, %r30, 0;
	@%p3 bra 	$L__BB6_21;
	// begin inline asm
	mov.u64 	%rd6, %clock64;
	// end inline asm
	mov.pred 	%p17, 0;
	min.s32 	%r31, %r27, %r26;
	setp.lt.s32 	%p5, %r31, 1;
	@%p5 bra 	$L__BB6_18;
	and.b32  	%r1, %r26, 15;
	add.s32 	%r2, %r1, -1;
	and.b32  	%r3, %r26, 7;
	add.s32 	%r4, %r3, -1;
	and.b32  	%r5, %r26, 3;
	and.b32  	%r33, %r26, 2147483632;
	neg.s32 	%r6, %r33;
	mov.b32 	%r63, 0;
	mov.u32 	%r73, %r63;
$L__BB6_3:
	setp.lt.u32 	%p6, %r26, 16;
	@%p6 bra 	$L__BB6_6;
	mov.u32 	%r65, %r6;
$L__BB6_5:
	.pragma "nounroll";
	mul.wide.s32 	%rd7, %r73, 4;
	add.s64 	%rd8, %rd1, %rd7;
	ld.global.u32 	%r35, [%rd8];
	mul.wide.s32 	%rd9, %r35, 4;
	add.s64 	%rd10, %rd1, %rd9;
	ld.global.u32 	%r36, [%rd10];
	mul.wide.s32 	%rd11, %r36, 4;
	add.s64 	%rd12, %rd1, %rd11;
	ld.global.u32 	%r37, [%rd12];
	mul.wide.s32 	%rd13, %r37, 4;
	add.s64 	%rd14, %rd1, %rd13;
	ld.global.u32 	%r38, [%rd14];
	mul.wide.s32 	%rd15, %r38, 4;
	add.s64 	%rd16, %rd1, %rd15;
	ld.global.u32 	%r39, [%rd16];
	mul.wide.s32 	%rd17, %r39, 4;
	add.s64 	%rd18, %rd1, %rd17;
	ld.global.u32 	%r40, [%rd18];
	mul.wide.s32 	%rd19, %r40, 4;
	add.s64 	%rd20, %rd1, %rd19;
	ld.global.u32 	%r41, [%rd20];
	mul.wide.s32 	%rd21, %r41, 4;
	add.s64 	%rd22, %rd1, %rd21;
	ld.global.u32 	%r42, [%rd22];
	mul.wide.s32 	%rd23, %r42, 4;
	add.s64 	%rd24, %rd1, %rd23;
	ld.global.u32 	%r43, [%rd24];
	mul.wide.s32 	%rd25, %r43, 4;
	add.s64 	%rd26, %rd1, %rd25;
	ld.global.u32 	%r44, [%rd26];
	mul.wide.s32 	%rd27, %r44, 4;
	add.s64 	%rd28, %rd1, %rd27;
	ld.global.u32 	%r45, [%rd28];
	mul.wide.s32 	%rd29, %r45, 4;
	add.s64 	%rd30, %rd1, %rd29;
	ld.global.u32 	%r46, [%rd30];
	mul.wide.s32 	%rd31, %r46, 4;
	add.s64 	%rd32, %rd1, %rd31;
	ld.global.u32 	%r47, [%rd32];
	mul.wide.s32 	%rd33, %r47, 4;
	add.s64 	%rd34, %rd1, %rd33;
	ld.global.u32 	%r48, [%rd34];
	mul.wide.s32 	%rd35, %r48, 4;
	add.s64 	%rd36, %rd1, %rd35;
	ld.global.u32 	%r49, [%rd36];
	mul.wide.s32 	%rd37, %r49, 4;
	add.s64 	%rd38, %rd1, %rd37;
	ld.global.u32 	%r73, [%rd38];
	add.s32 	%r65, %r65, 16;
	setp.ne.s32 	%p7, %r65, 0;
	@%p7 bra 	$L__BB6_5;
$L__BB6_6:
	setp.eq.s32 	%p8, %r1, 0;
	@%p8 bra 	$L__BB6_16;
	setp.lt.u32 	%p9, %r2, 7;
	@%p9 bra 	$L__BB6_9;
	mul.wide.s32 	%rd39, %r73, 4;
	add.s64 	%rd40, %rd1, %rd39;
	ld.global.u32 	%r51, [%rd40];
	mul.wide.s32 	%rd41, %r51, 4;
	add.s64 	%rd42, %rd1, %rd41;
	ld.global.u32 	%r52, [%rd42];
	mul.wide.s32 	%rd43, %r52, 4;
	add.s64 	%rd44, %rd1, %rd43;
	ld.global.u32 	%r53, [%rd44];
	mul.wide.s32 	%rd45, %r53, 4;
	add.s64 	%rd46, %rd1, %rd45;
	ld.global.u32 	%r54, [%rd46];
	mul.wide.s32 	%rd47, %r54, 4;
	add.s64 	%rd48, %rd1, %rd47;
	ld.global.u32 	%r55, [%rd48];
	mul.wide.s32 	%rd49, %r55, 4;
	add.s64 	%rd50, %rd1, %rd49;
	ld.global.u32 	%r56, [%rd50];
	mul.wide.s32 	%rd51, %r56, 4;
	add.s64 	%rd52, %rd1, %rd51;
	ld.global.u32 	%r57, [%rd52];
	mul.wide.s32 	%rd53, %r57, 4;
	add.s64 	%rd54, %rd1, %rd53;
	ld.global.u32 	%r73, [%rd54];
$L__BB6_9:
	setp.eq.s32 	%p10, %r3, 0;
	@%p10 bra 	$L__BB6_16;
	setp.lt.u32 	%p11, %r4, 3;
	@%p11 bra 	$L__BB6_12;
	mul.wide.s32 	%rd55, %r73, 4;
	add.s64 	%rd56, %rd1, %rd55;
	ld.global.u32 	%r59, [%rd56];
	mul.wide.s32 	%rd57, %r59, 4;
	add.s64 	%rd58, %rd1, %rd57;
	ld.global.u32 	%r60, [%rd58];
	mul.wide.s32 	%rd59, %r60, 4;
	add.s64 	%rd60, %rd1, %rd59;
	ld.global.u32 	%r61, [%rd60];
	mul.wide.s32 	%rd61, %r61, 4;
	add.s64 	%rd62, %rd1, %rd61;
	ld.global.u32 	%r73, [%rd62];
$L__BB6_12:
	setp.eq.s32 	%p12, %r5, 0;
	@%p12 bra 	$L__BB6_16;
	setp.eq.s32 	%p13, %r5, 1;
	mul.wide.s32 	%rd63, %r73, 4;
	add.s64 	%rd64, %rd1, %rd63;
	ld.global.u32 	%r73, [%rd64];
	@%p13 bra 	$L__BB6_16;
	setp.eq.s32 	%p14, %r5, 2;
	mul.wide.s32 	%rd65, %r73, 4;
	add.s64 	%rd66, %rd1, %rd65;
	ld.global.u32 	%r73, [%rd66];
	@%p14 bra 	$L__BB6_16;
	mul.wide.s32 	%rd67, %r73, 4;
	add.s64 	%rd68, %rd1, %rd67;
	ld.global.u32 	%r73, [%rd68];
$L__BB6_16:
	add.s32 	%r63, %r63, 1;
	setp.ne.s32 	%p15, %r63, %r27;
	@%p15 bra 	$L__BB6_3;
	setp.eq.s32 	%p17, %r73, -999999;
$L__BB6_18:
	// begin inline asm
	mov.u64 	%rd69, %clock64;
	// end inline asm
	not.pred 	%p16, %p17;
	@%p16 bra 	$L__BB6_20;
	mov.b32 	%r62, -999999;
	st.global.u32 	[%rd1], %r62;
$L__BB6_20:
	sub.s64 	%rd70, %rd69, %rd6;
	cvta.to.global.u64 	%rd71, %rd4;
	st.global.u64 	[%rd71], %rd70;
$L__BB6_21:
	ret;

}


// ===== COMPILED SASS (sm_100) =====

	.target	sm_100

	.elftype	@"ET_EXEC"


//--------------------- .note.nv.tkinfo           --------------------------
	.section	.note.nv.tkinfo,"",@"SHT_NOTE"
	.sectionflags	@"SHF_NOTE_NV_TKINFO"
	.tkinfo
        /*0018*/ 	.word	0x00000002
        /*0030*/ 	.string	""
        /*0030*/ 	.string	"ptxas"
        /*0030*/ 	.string	"Cuda compilation tools, release 13.0, V13.0.88"
        /*0030*/ 	.string	"Build cuda_13.0.r13.0/compiler.36424714_0"
        /*0030*/ 	.string	"-arch sm_100 -m 64 "



//--------------------- .note.nv.cuinfo           --------------------------
	.section	.note.nv.cuinfo,"",@"SHT_NOTE"
	.sectionflags	@"SHF_NOTE_NV_CUINFO"
        /*0018*/ 	.short	0x0002
        /*001a*/ 	.short	0x0064
        /*001c*/ 	.short	0x0082
	.zero		2


//--------------------- .nv.info                  --------------------------
	.section	.nv.info,"",@"SHT_CUDA_INFO"
	.align	4


	//----- nvinfo : EIATTR_REGCOUNT
	.align		4
        /*0000*/ 	.byte	0x04, 0x2f
        /*0002*/ 	.short	(.L_1 - .L_0)
	.align		4
.L_0:
        /*0004*/ 	.word	index@(_Z24sequential_access_kernelPfiPmi)
        /*0008*/ 	.word	0x0000001e


	//----- nvinfo : EIATTR_FRAME_SIZE
	.align		4
.L_1:
        /*000c*/ 	.byte	0x04, 0x11
        /*000e*/ 	.short	(.L_3 - .L_2)
	.align		4
.L_2:
        /*0010*/ 	.word	index@(_Z24sequential_access_kernelPfiPmi)
        /*0014*/ 	.word	0x00000000


	//----- nvinfo : EIATTR_REGCOUNT
	.align		4
.L_3:
        /*0018*/ 	.byte	0x04, 0x2f
        /*001a*/ 	.short	(.L_5 - .L_4)
	.align		4
.L_4:
        /*001c*/ 	.word	index@(_Z20stride_access_kernelPfiiPmi)
        /*0020*/ 	.word	0x00000020


	//----- nvinfo : EIATTR_FRAME_SIZE
	.align		4
.L_5:
        /*0024*/ 	.byte	0x04, 0x11
        /*0026*/ 	.short	(.L_7 - .L_6)
	.align		4
.L_6:
        /*0028*/ 	.word	index@(_Z20stride_access_kernelPfiiPmi)
        /*002c*/ 	.word	0x00000000


	//----- nvinfo : EIATTR_REGCOUNT
	.align		4
.L_7:
        /*0030*/ 	.byte	0x04, 0x2f
        /*0032*/ 	.short	(.L_9 - .L_8)
	.align		4
.L_8:
        /*0034*/ 	.word	index@(_Z34multi_sm_distributed_access_kernelPfiiiPmi)
        /*0038*/ 	.word	0x00000014


	//----- nvinfo : EIATTR_FRAME_SIZE
	.align		4
.L_9:
        /*003c*/ 	.byte	0x04, 0x11
        /*003e*/ 	.short	(.L_11 - .L_10)
	.align		4
.L_10:
        /*0040*/ 	.word	index@(_Z34multi_sm_distributed_access_kernelPfiiiPmi)
        /*0044*/ 	.word	0x00000000


	//----- nvinfo : EIATTR_REGCOUNT
	.align		4
.L_11:
        /*0048*/ 	.byte	0x04, 0x2f
        /*004a*/ 	.short	(.L_13 - .L_12)
	.align		4
.L_12:
        /*004c*/ 	.word	index@(_Z23localized_access_kernelPfiPmi)
        /*0050*/ 	.word	0x0000001f


	//----- nvinfo : EIATTR_FRAME_SIZE
	.align		4
.L_13:
        /*0054*/ 	.byte	0x04, 0x11
        /*0056*/ 	.short	(.L_15 - .L_14)
	.align		4
.L_14:
        /*0058*/ 	.word	index@(_Z23localized_access_kernelPfiPmi)
        /*005c*/ 	.word	0x00000000


	//----- nvinfo : EIATTR_REGCOUNT
	.align		4
.L_15:
        /*0060*/ 	.byte	0x04, 0x2f
        /*0062*/ 	.short	(.L_17 - .L_16)
	.align		4
.L_16:
        /*0064*/ 	.word	index@(_Z23scattered_access_kernelPfiPmi)
        /*0068*/ 	.word	0x00000020


	//----- nvinfo : EIATTR_FRAME_SIZE
	.align		4
.L_17:
        /*006c*/ 	.byte	0x04, 0x11
        /*006e*/ 	.short	(.L_19 - .L_18)
	.align		4
.L_18:
        /*0070*/ 	.word	index@(_Z23scattered_access_kernelPfiPmi)
        /*0074*/ 	.word	0x00000000


	//----- nvinfo : EIATTR_REGCOUNT
	.align		4
.L_19:
        /*0078*/ 	.byte	0x04, 0x2f
        /*007a*/ 	.short	(.L_21 - .L_20)
	.align		4
.L_20:
        /*007c*/ 	.word	index@(_Z22write_coherency_kernelPfiiPmi)
        /*0080*/ 	.word	0x0000000c


	//----- nvinfo : EIATTR_FRAME_SIZE
	.align		4
.L_21:
        /*0084*/ 	.byte	0x04, 0x11
        /*0086*/ 	.short	(.L_23 - .L_22)
	.align		4
.L_22:
        /*0088*/ 	.word	index@(_Z22write_coherency_kernelPfiiPmi)
        /*008c*/ 	.word	0x00000000


	//----- nvinfo : EIATTR_REGCOUNT
	.align		4
.L_23:
        /*0090*/ 	.byte	0x04, 0x2f
        /*0092*/ 	.short	(.L_25 - .L_24)
	.align		4
.L_24:
        /*0094*/ 	.word	index@(_Z20pointer_chase_kernelPiiPmi)
        /*0098*/ 	.word	0x00000016


	//----- nvinfo : EIATTR_FRAME_SIZE
	.align		4
.L_25:
        /*009c*/ 	.byte	0x04, 0x11
        /*009e*/ 	.short	(.L_27 - .L_26)
	.align		4
.L_26:
        /*00a0*/ 	.word	index@(_Z20pointer_chase_kernelPiiPmi)
        /*00a4*/ 	.word	0x00000000


	//----- nvinfo : EIATTR_MIN_STACK_SIZE
	.align		4
.L_27:
        /*00a8*/ 	.byte	0x04, 0x12
        /*00aa*/ 	.short	(.L_29 - .L_28)
	.align		4
.L_28:
        /*00ac*/ 	.word	index@(_Z20pointer_chase_kernelPiiPmi)
        /*00b0*/ 	.word	0x00000000


	//----- nvinfo : EIATTR_MIN_STACK_SIZE
	.align		4
.L_29:
        /*00b4*/ 	.byte	0x04, 0x12
        /*00b6*/ 	.short	(.L_31 - .L_30)
	.align		4
.L_30:
        /*00b8*/ 	.word	index@(_Z22write_coherency_kernelPfiiPmi)
        /*00bc*/ 	.word	0x00000000


	//----- nvinfo : EIATTR_MIN_STACK_SIZE
	.align		4
.L_31:
        /*00c0*/ 	.byte	0x04, 0x12
        /*00c2*/ 	.short	(.L_33 - .L_32)
	.align		4
.L_32:
        /*00c4*/ 	.word	index@(_Z23scattered_access_kernelPfiPmi)
        /*00c8*/ 	.word	0x00000000


	//----- nvinfo : EIATTR_MIN_STACK_SIZE
	.align		4
.L_33:
        /*00cc*/ 	.byte	0x04, 0x12
        /*00ce*/ 	.short	(.L_35 - .L_34)
	.align		4
.L_34:
        /*00d0*/ 	.word	index@(_Z23localized_access_kernelPfiPmi)
        /*00d4*/ 	.word	0x00000000


	//----- nvinfo : EIATTR_MIN_STACK_SIZE
	.align		4
.L_35:
        /*00d8*/ 	.byte	0x04, 0x12
        /*00da*/ 	.short	(.L_37 - .L_36)
	.align		4
.L_36:
        /*00dc*/ 	.word	index@(_Z34multi_sm_distributed_access_kernelPfiiiPmi)
        /*00e0*/ 	.word	0x00000000


	//----- nvinfo : EIATTR_MIN_STACK_SIZE
	.align		4
.L_37:
        /*00e4*/ 	.byte	0x04, 0x12
        /*00e6*/ 	.short	(.L_39 - .L_38)
	.align		4
.L_38:
        /*00e8*/ 	.word	index@(_Z20stride_access_kernelPfiiPmi)
        /*00ec*/ 	.word	0x00000000


	//----- nvinfo : EIATTR_MIN_STACK_SIZE
	.align		4
.L_39:
        /*00f0*/ 	.byte	0x04, 0x12
        /*00f2*/ 	.short	(.L_41 - .L_40)
	.align		4
.L_40:
        /*00f4*/ 	.word	index@(_Z24sequential_access_kernelPfiPmi)
        /*00f8*/ 	.word	0x00000000
.L_41:


//--------------------- .nv.compat                --------------------------
	.section	.nv.compat,"",@"SHT_CUDA_COMPAT_INFO"
	.align	4
        /*0000*/ 	.byte	0x02, 0x09, 0x00, 0x00, 0x02, 0x02, 0x01, 0x00, 0x02, 0x05, 0x05, 0x00, 0x03, 0x07, 0x01, 0x01
        /*0010*/ 	.byte	0x02, 0x03, 0x00, 0x00, 0x02, 0x06, 0x01, 0x00, 0x04, 0x0b, 0x08, 0x00, 0x01, 0x00, 0x00, 0x00
        /*0020*/ 	.byte	0x00, 0x00, 0x00, 0x00


//--------------------- .nv.info._Z20pointer_chase_kernelPiiPmi --------------------------
	.section	.nv.info._Z20pointer_chase_kernelPiiPmi,"",@"SHT_CUDA_INFO"
	.sectionflags	@""
	.align	4


	//----- nvinfo : EIATTR_CUDA_API_VERSION
	.align		4
        /*0000*/ 	.byte	0x04, 0x37
        /*0002*/ 	.short	(.L_43 - .L_42)
.L_42:
        /*0004*/ 	.word	0x00000082


	//----- nvinfo : EIATTR_KPARAM_INFO
	.align		4
.L_43:
        /*0008*/ 	.byte	0x04, 0x17
        /*000a*/ 	.short	(.L_45 - .L_44)
.L_44:
        /*000c*/ 	.word	0x00000000
        /*0010*/ 	.short	0x0003
        /*0012*/ 	.short	0x0018
        /*0014*/ 	.byte	0x00, 0xf0, 0x11, 0x00


	//----- nvinfo : EIATTR_KPARAM_INFO
	.align		4
.L_45:
        /*0018*/ 	.byte	0x04, 0x17
        /*001a*/ 	.short	(.L_47 - .L_46)
.L_46:
        /*001c*/ 	.word	0x00000000
        /*0020*/ 	.short	0x0002
        /*0022*/ 	.short	0x0010
        /*0024*/ 	.byte	0x00, 0xf5, 0x21, 0x00


	//----- nvinfo : EIATTR_KPARAM_INFO
	.align		4
.L_47:
        /*0028*/ 	.byte	0x04, 0x17
        /*002a*/ 	.short	(.L_49 - .L_48)
.L_48:
        /*002c*/ 	.word	0x00000000
        /*0030*/ 	.short	0x0001
        /*0032*/ 	.short	0x0008
        /*0034*/ 	.byte	0x00, 0xf0, 0x11, 0x00


	//----- nvinfo : EIATTR_KPARAM_INFO
	.align		4
.L_49:
        /*0038*/ 	.byte	0x04, 0x17
        /*003a*/ 	.short	(.L_51 - .L_50)
.L_50:
        /*003c*/ 	.word	0x00000000
        /*0040*/ 	.short	0x0000
        /*0042*/ 	.short	0x0000
        /*0044*/ 	.byte	0x00, 0xf5, 0x21, 0x00


	//----- nvinfo : EIATTR_SPARSE_MMA_MASK
	.align		4
.L_51:
        /*0048*/ 	.byte	0x03, 0x50
        /*004a*/ 	.short	0x0000


	//----- nvinfo : EIATTR_MAXREG_COUNT
	.align		4
        /*004c*/ 	.byte	0x03, 0x1b
        /*004e*/ 	.short	0x00ff


	//----- nvinfo : EIATTR_MERCURY_ISA_VERSION
	.align		4
        /*0050*/ 	.byte	0x03, 0x5f
        /*0052*/ 	.short	0x0101


	//----- nvinfo : EIATTR_VRC_CTA_INIT_COUNT
	.align		4
        /*0054*/ 	.byte	0x02, 0x4a
	.zero		1
	.zero		1


	//----- nvinfo : EIATTR_EXIT_INSTR_OFFSETS
	.align		4
        /*0058*/ 	.byte	0x04, 0x1c
        /*005a*/ 	.short	(.L_53 - .L_52)


	//   ....[0]....
.L_52:
        /*005c*/ 	.word	0x00000040


	//   ....[1]....
        /*0060*/ 	.word	0x000007b0


	//----- nvinfo : EIATTR_CBANK_PARAM_SIZE
	.align		4
.L_53:
        /*0064*/ 	.byte	0x03, 0x19
        /*0066*/ 	.short	0x001c


	//----- nvinfo : EIATTR_PARAM_CBANK
	.align		4
        /*0068*/ 	.byte	0x04, 0x0a
        /*006a*/ 	.short	(.L_55 - .L_54)
	.align		4
.L_54:
        /*006c*/ 	.word	index@(.nv.constant0._Z20pointer_chase_kernelPiiPmi)
        /*0070*/ 	.short	0x0380
        /*0072*/ 	.short	0x001c


	//----- nvinfo : EIATTR_SW_WAR
	.align		4
.L_55:
        /*0074*/ 	.byte	0x04, 0x36
        /*0076*/ 	.short	(.L_57 - .L_56)
.L_56:
        /*0078*/ 	.word	0x00000008
.L_57:


//--------------------- .nv.info._Z22write_coherency_kernelPfiiPmi --------------------------
	.section	.nv.info._Z22write_coherency_kernelPfiiPmi,"",@"SHT_CUDA_INFO"
	.sectionflags	@""
	.align	4


	//----- nvinfo : EIATTR_CUDA_API_VERSION
	.align		4
        /*0000*/ 	.byte	0x04, 0x37
        /*0002*/ 	.short	(.L_59 - .L_58)
.L_58:
        /*0004*/ 	.word	0x00000082


	//----- nvinfo : EIATTR_KPARAM_INFO
	.align		4
.L_59:
        /*0008*/ 	.byte	0x04, 0x17
        /*000a*/ 	.short	(.L_61 - .L_60)
.L_60:
        /*000c*/ 	.word	0x00000000
        /*0010*/ 	.short	0x0004
        /*0012*/ 	.short	0x0018
        /*0014*/ 	.byte	0x00, 0xf0, 0x11, 0x00


	//----- nvinfo : EIATTR_KPARAM_INFO
	.align		4
.L_61:
        /*0018*/ 	.byte	0x04, 0x17
        /*001a*/ 	.short	(.L_63 - .L_62)
.L_62:
        /*001c*/ 	.word	0x00000000
        /*0020*/ 	.short	0x0003
        /*0022*/ 	.short	0x0010
        /*0024*/ 	.byte	0x00, 0xf5, 0x21, 0x00


	//----- nvinfo : EIATTR_KPARAM_INFO
	.align		4
.L_63:
        /*0028*/ 	.byte	0x04, 0x17
        /*002a*/ 	.short	(.L_65 - .L_64)
.L_64:
        /*002c*/ 	.word	0x00000000
        /*0030*/ 	.short	0x0002
        /*0032*/ 	.short	0x000c
        /*0034*/ 	.byte	0x00, 0xf0, 0x11, 0x00


	//----- nvinfo : EIATTR_KPARAM_INFO
	.align		4
.L_65:
        /*0038*/ 	.byte	0x04, 0x17
        /*003a*/ 	.short	(.L_67 - .L_66)
.L_66:
        /*003c*/ 	.word	0x00000000
        /*0040*/ 	.short	0x0001
        /*0042*/ 	.short	0x0008
        /*0044*/ 	.byte	0x00, 0xf0, 0x11, 0x00


	//----- nvinfo : EIATTR_KPARAM_INFO
	.align		4
.L_67:
        /*0048*/ 	.byte	0x04, 0x17
        /*004a*/ 	.short	(.L_69 - .L_68)
.L_68:
        /*004c*/ 	.word	0x00000000
        /*0050*/ 	.short	0x0000
        /*0052*/ 	.short	0x0000
        /*0054*/ 	.byte	0x00, 0xf5, 0x21, 0x00


	//----- nvinfo : EIATTR_SPARSE_MMA_MASK
	.align		4
.L_69:
        /*0058*/ 	.byte	0x03, 0x50
        /*005a*/ 	.short	0x0000


	//----- nvinfo : EIATTR_MAXREG_COUNT
	.align		4
        /*005c*/ 	.byte	0x03, 0x1b
        /*005e*/ 	.short	0x00ff


	//----- nvinfo : EIATTR_NUM_BARRIERS
	.align		4
        /*0060*/ 	.byte	0x02, 0x4c
        /*0062*/ 	.byte	0x01
	.zero		1


	//----- nvinfo : EIATTR_MERCURY_ISA_VERSION
	.align		4
        /*0064*/ 	.byte	0x03, 0x5f
        /*0066*/ 	.short	0x0101


	//----- nvinfo : EIATTR_VRC_CTA_INIT_COUNT
	.align		4
        /*0068*/ 	.byte	0x02, 0x4a
	.zero		1
	.zero		1


	//----- nvinfo : EIATTR_EXIT_INSTR_OFFSETS
	.align		4
        /*006c*/ 	.byte	0x04, 0x1c
        /*006e*/ 	.short	(.L_71 - .L_70)


	//   ....[0]....
.L_70:
        /*0070*/ 	.word	0x00000690


	//   ....[1]....
        /*0074*/ 	.word	0x00000740


	//----- nvinfo : EIATTR_CBANK_PARAM_SIZE
	.align		4
.L_71:
        /*0078*/ 	.byte	0x03, 0x19
        /*007a*/ 	.short	0x001c


	//----- nvinfo : EIATTR_PARAM_CBANK
	.align		4
        /*007c*/ 	.byte	0x04, 0x0a
        /*007e*/ 	.short	(.L_73 - .L_72)
	.align		4
.L_72:
        /*0080*/ 	.word	index@(.nv.constant0._Z22write_coherency_kernelPfiiPmi)
        /*0084*/ 	.short	0x0380
        /*0086*/ 	.short	0x001c


	//----- nvinfo : EIATTR_SW_WAR
	.align		4
.L_73:
        /*0088*/ 	.byte	0x04, 0x36
        /*008a*/ 	.short	(.L_75 - .L_74)
.L_74:
        /*008c*/ 	.word	0x00000008
.L_75:


//--------------------- .nv.info._Z23scattered_access_kernelPfiPmi --------------------------
	.section	.nv.info._Z23scattered_access_kernelPfiPmi,"",@"SHT_CUDA_INFO"
	.sectionflags	@""
	.align	4


	//----- nvinfo : EIATTR_CUDA_API_VERSION
	.align		4
        /*0000*/ 	.byte	0x04, 0x37
        /*0002*/ 	.short	(.L_77 - .L_76)
.L_76:
        /*0004*/ 	.word	0x00000082


	//----- nvinfo : EIATTR_KPARAM_INFO
	.align		4
.L_77:
        /*0008*/ 	.byte	0x04, 0x17
        /*000a*/ 	.short	(.L_79 - .L_78)
.L_78:
        /*000c*/ 	.word	0x00000000
        /*0010*/ 	.short	0x0003
        /*0012*/ 	.short	0x0018
        /*0014*/ 	.byte	0x00, 0xf0, 0x11, 0x00


	//----- nvinfo : EIATTR_KPARAM_INFO
	.align		4
.L_79:
        /*0018*/ 	.byte	0x04, 0x17
        /*001a*/ 	.short	(.L_81 - .L_80)
.L_80:
        /*001c*/ 	.word	0x00000000
        /*0020*/ 	.short	0x0002
        /*0022*/ 	.short	0x0010
        /*0024*/ 	.byte	0x00, 0xf5, 0x21, 0x00


	//----- nvinfo : EIATTR_KPARAM_INFO
	.align		4
.L_81:
        /*0028*/ 	.byte	0x04, 0x17
        /*002a*/ 	.short	(.L_83 - .L_82)
.L_82:
        /*002c*/ 	.word	0x00000000
        /*0030*/ 	.short	0x0001
        /*0032*/ 	.short	0x0008
        /*0034*/ 	.byte	0x00, 0xf0, 0x11, 0x00


	//----- nvinfo : EIATTR_KPARAM_INFO
	.align		4
.L_83:
        /*0038*/ 	.byte	0x04, 0x17
        /*003a*/ 	.short	(.L_85 - .L_84)
.L_84:
        /*003c*/ 	.word	0x00000000
        /*0040*/ 	.short	0x0000
        /*0042*/ 	.short	0x0000
        /*0044*/ 	.byte	0x00, 0xf5, 0x21, 0x00


	//----- nvinfo : EIATTR_SPARSE_MMA_MASK
	.align		4
.L_85:
        /*0048*/ 	.byte	0x03, 0x50
        /*004a*/ 	.short	0x0000


	//----- nvinfo : EIATTR_MAXREG_COUNT
	.align		4
        /*004c*/ 	.byte	0x03, 0x1b
        /*004e*/ 	.short	0x00ff


	//----- nvinfo : EIATTR_NUM_BARRIERS
	.align		4
        /*0050*/ 	.byte	0x02, 0x4c
        /*0052*/ 	.byte	0x01
	.zero		1


	//----- nvinfo : EIATTR_MERCURY_ISA_VERSION
	.align		4
        /*0054*/ 	.byte	0x03, 0x5f
        /*0056*/ 	.short	0x0101


	//----- nvinfo : EIATTR_VRC_CTA_INIT_COUNT
	.align		4
        /*0058*/ 	.byte	0x02, 0x4a
	.zero		1
	.zero		1


	//----- nvinfo : EIATTR_EXIT_INSTR_OFFSETS
	.align		4
        /*005c*/ 	.byte	0x04, 0x1c
        /*005e*/ 	.short	(.L_87 - .L_86)


	//   ....[0]....
.L_86:
        /*0060*/ 	.word	0x000013f0


	//   ....[1]....
        /*0064*/ 	.word	0x00001440


	//----- nvinfo : EIATTR_CRS_STACK_SIZE
	.align		4
.L_87:
        /*0068*/ 	.byte	0x04, 0x1e
        /*006a*/ 	.short	(.L_89 - .L_88)
.L_88:
        /*006c*/ 	.word	0x00000000


	//----- nvinfo : EIATTR_CBANK_PARAM_SIZE
	.align		4
.L_89:
        /*0070*/ 	.byte	0x03, 0x19
        /*0072*/ 	.short	0x001c


	//----- nvinfo : EIATTR_PARAM_CBANK
	.align		4
        /*0074*/ 	.byte	0x04, 0x0a
        /*0076*/ 	.short	(.L_91 - .L_90)
	.align		4
.L_90:
        /*0078*/ 	.word	index@(.nv.constant0._Z23scattered_access_kernelPfiPmi)
        /*007c*/ 	.short	0x0380
        /*007e*/ 	.short	0x001c


	//----- nvinfo : EIATTR_SW_WAR
	.align		4
.L_91:
        /*0080*/ 	.byte	0x04, 0x36
        /*0082*/ 	.short	(.L_93 - .L_92)
.L_92:
        /*0084*/ 	.word	0x00000008
.L_93:


//--------------------- .nv.info._Z23localized_access_kernelPfiPmi --------------------------
	.section	.nv.info._Z23localized_access_kernelPfiPmi,"",@"SHT_CUDA_INFO"
	.sectionflags	@""
	.align	4


	//----- nvinfo : EIATTR_CUDA_API_VERSION
	.align		4
        /*0000*/ 	.byte	0x04, 0x37
        /*0002*/ 	.short	(.L_95 - .L_94)
.L_94:
        /*0004*/ 	.word	0x00000082


	//----- nvinfo : EIATTR_KPARAM_INFO
	.align		4
.L_95:
        /*0008*/ 	.byte	0x04, 0x17
        /*000a*/ 	.short	(.L_97 - .L_96)
.L_96:
        /*000c*/ 	.word	0x00000000
        /*0010*/ 	.short	0x0003
        /*0012*/ 	.short	0x0018
        /*0014*/ 	.byte	0x00, 0xf0, 0x11, 0x00


	//----- nvinfo : EIATTR_KPARAM_INFO
	.align		4
.L_97:
        /*0018*/ 	.byte	0x04, 0x17
        /*001a*/ 	.short	(.L_99 - .L_98)
.L_98:
        /*001c*/ 	.word	0x00000000
        /*0020*/ 	.short	0x0002
        /*0022*/ 	.short	0x0010
        /*0024*/ 	.byte	0x00, 0xf5, 0x21, 0x00


	//----- nvinfo : EIATTR_KPARAM_INFO
	.align		4
.L_99:
        /*0028*/ 	.byte	0x04, 0x17
        /*002a*/ 	.short	(.L_101 - .L_100)
.L_100:
        /*002c*/ 	.word	0x00000000
        /*0030*/ 	.short	0x0001
        /*0032*/ 	.short	0x0008
        /*0034*/ 	.byte	0x00, 0xf0, 0x11, 0x00


	//----- nvinfo : EIATTR_KPARAM_INFO
	.align		4
.L_101:
        /*0038*/ 	.byte	0x04, 0x17
        /*003a*/ 	.short	(.L_103 - .L_102)
.L_102:
        /*003c*/ 	.word	0x00000000
        /*0040*/ 	.short	0x0000
        /*0042*/ 	.short	0x0000
        /*0044*/ 	.byte	0x00, 0xf5, 0x21, 0x00


	//----- nvinfo : EIATTR_SPARSE_MMA_MASK
	.align		4
.L_103:
        /*0048*/ 	.byte	0x03, 0x50
        /*004a*/ 	.short	0x0000


	//----- nvinfo : EIATTR_MAXREG_COUNT
	.align		4
        /*004c*/ 	.byte	0x03, 0x1b
        /*004e*/ 	.short	0x00ff


	//----- nvinfo : EIATTR_NUM_BARRIERS
	.align		4
        /*0050*/ 	.byte	0x02, 0x4c
        /*0052*/ 	.byte	0x01
	.zero		1


	//----- nvinfo : EIATTR_MERCURY_ISA_VERSION
	.align		4
        /*0054*/ 	.byte	0x03, 0x5f
        /*0056*/ 	.short	0x0101


	//----- nvinfo : EIATTR_VRC_CTA_INIT_COUNT
	.align		4
        /*0058*/ 	.byte	0x02, 0x4a
	.zero		1
	.zero		1


	//----- nvinfo : EIATTR_EXIT_INSTR_OFFSETS
	.align		4
        /*005c*/ 	.byte	0x04, 0x1c
        /*005e*/ 	.short	(.L_105 - .L_104)


	//   ....[0]....
.L_104:
        /*0060*/ 	.word	0x00000b30


	//   ....[1]....
        /*0064*/ 	.word	0x00000b80


	//----- nvinfo : EIATTR_CRS_STACK_SIZE
	.align		4
.L_105:
        /*0068*/ 	.byte	0x04, 0x1e
        /*006a*/ 	.short	(.L_107 - .L_106)
.L_106:
        /*006c*/ 	.word	0x00000000


	//----- nvinfo : EIATTR_CBANK_PARAM_SIZE
	.align		4
.L_107:
        /*0070*/ 	.byte	0x03, 0x19
        /*0072*/ 	.short	0x001c


	//----- nvinfo : EIATTR_PARAM_CBANK
	.align		4
        /*0074*/ 	.byte	0x04, 0x0a
        /*0076*/ 	.short	(.L_109 - .L_108)
	.align		4
.L_108:
        /*0078*/ 	.word	index@(.nv.constant0._Z23localized_access_kernelPfiPmi)
        /*007c*/ 	.short	0x0380
        /*007e*/ 	.short	0x001c


	//----- nvinfo : EIATTR_SW_WAR
	.align		4
.L_109:
        /*0080*/ 	.byte	0x04, 0x36
        /*0082*/ 	.short	(.L_111 - .L_110)
.L_110:
        /*0084*/ 	.word	0x00000008
.L_111:


//--------------------- .nv.info._Z34multi_sm_distributed_access_kernelPfiiiPmi --------------------------
	.section	.nv.info._Z34multi_sm_distributed_access_kernelPfiiiPmi,"",@"SHT_CUDA_INFO"
	.sectionflags	@""
	.align	4


	//----- nvinfo : EIATTR_CUDA_API_VERSION
	.align		4
        /*0000*/ 	.byte	0x04, 0x37
        /*0002*/ 	.short	(.L_113 - .L_112)
.L_112:
        /*0004*/ 	.word	0x00000082


	//----- nvinfo : EIATTR_KPARAM_INFO
	.align		4
.L_113:
        /*0008*/ 	.byte	0x04, 0x17
        /*000a*/ 	.short	(.L_115 - .L_114)
.L_114:
        /*000c*/ 	.word	0x00000000
        /*0010*/ 	.short	0x0005
        /*0012*/ 	.short	0x0020
        /*0014*/ 	.byte	0x00, 0xf0, 0x11, 0x00


	//----- nvinfo : EIATTR_KPARAM_INFO
	.align		4
.L_115:
        /*0018*/ 	.byte	0x04, 0x17
        /*001a*/ 	.short	(.L_117 - .L_116)
.L_116:
        /*001c*/ 	.word	0x00000000
        /*0020*/ 	.short	0x0004
        /*0022*/ 	.short	0x0018
        /*0024*/ 	.byte	0x00, 0xf5, 0x21, 0x00


	//----- nvinfo : EIATTR_KPARAM_INFO
	.align		4
.L_117:
        /*0028*/ 	.byte	0x04, 0x17
        /*002a*/ 	.short	(.L_119 - .L_118)
.L_118:
        /*002c*/ 	.word	0x00000000
        /*0030*/ 	.short	0x0003
        /*0032*/ 	.short	0x0010
        /*0034*/ 	.byte	0x00, 0xf0, 0x11, 0x00


	//----- nvinfo : EIATTR_KPARAM_INFO
	.align		4
.L_119:
        /*0038*/ 	.byte	0x04, 0x17
        /*003a*/ 	.short	(.L_121 - .L_120)
.L_120:
        /*003c*/ 	.word	0x00000000
        /*0040*/ 	.short	0x0002
        /*0042*/ 	.short	0x000c
        /*0044*/ 	.byte	0x00, 0xf0, 0x11, 0x00


	//----- nvinfo : EIATTR_KPARAM_INFO
	.align		4
.L_121:
        /*0048*/ 	.byte	0x04, 0x17
        /*004a*/ 	.short	(.L_123 - .L_122)
.L_122:
        /*004c*/ 	.word	0x00000000
        /*0050*/ 	.short	0x0001
        /*0052*/ 	.short	0x0008
        /*0054*/ 	.byte	0x00, 0xf0, 0x11, 0x00


	//----- nvinfo : EIATTR_KPARAM_INFO
	.align		4
.L_123:
        /*0058*/ 	.byte	0x04, 0x17
        /*005a*/ 	.short	(.L_125 - .L_124)
.L_124:
        /*005c*/ 	.word	0x00000000
        /*0060*/ 	.short	0x0000
        /*0062*/ 	.short	0x0000
        /*0064*/ 	.byte	0x00, 0xf5, 0x21, 0x00


	//----- nvinfo : EIATTR_SPARSE_MMA_MASK
	.align		4
.L_125:
        /*0068*/ 	.byte	0x03, 0x50
        /*006a*/ 	.short	0x0000


	//----- nvinfo : EIATTR_MAXREG_COUNT
	.align		4
        /*006c*/ 	.byte	0x03, 0x1b
        /*006e*/ 	.short	0x00ff


	//----- nvinfo : EIATTR_NUM_BARRIERS
	.align		4
        /*0070*/ 	.byte	0x02, 0x4c
        /*0072*/ 	.byte	0x01
	.zero		1


	//----- nvinfo : EIATTR_MERCURY_ISA_VERSION
	.align		4
        /*0074*/ 	.byte	0x03, 0x5f
        /*0076*/ 	.short	0x0101


	//----- nvinfo : EIATTR_VRC_CTA_INIT_COUNT
	.align		4
        /*0078*/ 	.byte	0x02, 0x4a
	.zero		1
	.zero		1


	//----- nvinfo : EIATTR_EXIT_INSTR_OFFSETS
	.align		4
        /*007c*/ 	.byte	0x04, 0x1c
        /*007e*/ 	.short	(.L_127 - .L_126)


	//   ....[0]....
.L_126:
        /*0080*/ 	.word	0x00000640


	//   ....[1]....
        /*0084*/ 	.word	0x000006c0


	//   ....[2]....
        /*0088*/ 	.word	0x00000700


	//----- nvinfo : EIATTR_CRS_STACK_SIZE
	.align		4
.L_127:
        /*008c*/ 	.byte	0x04, 0x1e
        /*008e*/ 	.short	(.L_129 - .L_128)
.L_128:
        /*0090*/ 	.word	0x00000000


	//----- nvinfo : EIATTR_CBANK_PARAM_SIZE
	.align		4
.L_129:
        /*0094*/ 	.byte	0x03, 0x19
        /*0096*/ 	.short	0x0024


	//----- nvinfo : EIATTR_PARAM_CBANK
	.align		4
        /*0098*/ 	.byte	0x04, 0x0a
        /*009a*/ 	.short	(.L_131 - .L_130)
	.align		4
.L_130:
        /*009c*/ 	.word	index@(.nv.constant0._Z34multi_sm_distributed_access_kernelPfiiiPmi)
        /*00a0*/ 	.short	0x0380
        /*00a2*/ 	.short	0x0024


	//----- nvinfo : EIATTR_SW_WAR
	.align		4
.L_131:
        /*00a4*/ 	.byte	0x04, 0x36
        /*00a6*/ 	.short	(.L_133 - .L_132)
.L_132:
        /*00a8*/ 	.word	0x00000008
.L_133:


//--------------------- .nv.info._Z20stride_access_kernelPfiiPmi --------------------------
	.section	.nv.info._Z20stride_access_kernelPfiiPmi,"",@"SHT_CUDA_INFO"
	.sectionflags	@""
	.align	4


	//----- nvinfo : EIATTR_CUDA_API_VERSION
	.align		4
        /*0000*/ 	.byte	0x04, 0x37
        /*0002*/ 	.short	(.L_135 - .L_134)
.L_134:
        /*0004*/ 	.word	0x00000082


	//----- nvinfo : EIATTR_KPARAM_INFO
	.align		4
.L_135:
        /*0008*/ 	.byte	0x04, 0x17
        /*000a*/ 	.short	(.L_137 - .L_136)
.L_136:
        /*000c*/ 	.word	0x00000000
        /*0010*/ 	.short	0x0004
        /*0012*/ 	.short	0x0018
        /*0014*/ 	.byte	0x00, 0xf0, 0x11, 0x00


	//----- nvinfo : EIATTR_KPARAM_INFO
	.align		4
.L_137:
        /*0018*/ 	.byte	0x04, 0x17
        /*001a*/ 	.short	(.L_139 - .L_138)
.L_138:
        /*001c*/ 	.word	0x00000000
        /*0020*/ 	.short	0x0003
        /*0022*/ 	.short	0x0010
        /*0024*/ 	.byte	0x00, 0xf5, 0x21, 0x00


	//----- nvinfo : EIATTR_KPARAM_INFO
	.align		4
.L_139:
        /*0028*/ 	.byte	0x04, 0x17
        /*002a*/ 	.short	(.L_141 - .L_140)
.L_140:
        /*002c*/ 	.word	0x00000000
        /*0030*/ 	.short	0x0002
        /*0032*/ 	.short	0x000c
        /*0034*/ 	.byte	0x00, 0xf0, 0x11, 0x00


	//----- nvinfo : EIATTR_KPARAM_INFO
	.align		4
.L_141:
        /*0038*/ 	.byte	0x04, 0x17
        /*003a*/ 	.short	(.L_143 - .L_142)
.L_142:
        /*003c*/ 	.word	0x00000000
        /*0040*/ 	.short	0x0001
        /*0042*/ 	.short	0x0008
        /*0044*/ 	.byte	0x00, 0xf0, 0x11, 0x00


	//----- nvinfo : EIATTR_KPARAM_INFO
	.align		4
.L_143:
        /*0048*/ 	.byte	0x04, 0x17
        /*004a*/ 	.short	(.L_145 - .L_144)
.L_144:
        /*004c*/ 	.word	0x00000000
        /*0050*/ 	.short	0x0000
        /*0052*/ 	.short	0x0000
        /*0054*/ 	.byte	0x00, 0xf5, 0x21, 0x00


	//----- nvinfo : EIATTR_SPARSE_MMA_MASK
	.align		4
.L_145:
        /*0058*/ 	.byte	0x03, 0x50
        /*005a*/ 	.short	0x0000


	//----- nvinfo : EIATTR_MAXREG_COUNT
	.align		4
        /*005c*/ 	.byte	0x03, 0x1b
        /*005e*/ 	.short	0x00ff


	//----- nvinfo : EIATTR_MERCURY_ISA_VERSION
	.align		4
        /*0060*/ 	.byte	0x03, 0x5f
        /*0062*/ 	.short	0x0101


	//----- nvinfo : EIATTR_VRC_CTA_INIT_COUNT
	.align		4
        /*0064*/ 	.byte	0x02, 0x4a
	.zero		1
	.zero		1


	//----- nvinfo : EIATTR_EXIT_INSTR_OFFSETS
	.align		4
        /*0068*/ 	.byte	0x04, 0x1c
        /*006a*/ 	.short	(.L_147 - .L_146)


	//   ....[0]....
.L_146:
        /*006c*/ 	.word	0x00000040


	//   ....[1]....
        /*0070*/ 	.word	0x00000c10


	//----- nvinfo : EIATTR_CBANK_PARAM_SIZE
	.align		4
.L_147:
        /*0074*/ 	.byte	0x03, 0x19
        /*0076*/ 	.short	0x001c


	//----- nvinfo : EIATTR_PARAM_CBANK
	.align		4
        /*0078*/ 	.byte	0x04, 0x0a
        /*007a*/ 	.short	(.L_149 - .L_148)
	.align		4
.L_148:
        /*007c*/ 	.word	index@(.nv.constant0._Z20stride_access_kernelPfiiPmi)
        /*0080*/ 	.short	0x0380
        /*0082*/ 	.short	0x001c


	//----- nvinfo : EIATTR_SW_WAR
	.align		4
.L_149:
        /*0084*/ 	.byte	0x04, 0x36
        /*0086*/ 	.short	(.L_151 - .L_150)
.L_150:
        /*0088*/ 	.word	0x00000008
.L_151:


//--------------------- .nv.info._Z24sequential_access_kernelPfiPmi --------------------------
	.section	.nv.info._Z24sequential_access_kernelPfiPmi,"",@"SHT_CUDA_INFO"
	.sectionflags	@""
	.align	4


	//----- nvinfo : EIATTR_CUDA_API_VERSION
	.align		4
        /*0000*/ 	.byte	0x04, 0x37
        /*0002*/ 	.short	(.L_153 - .L_152)
.L_152:
        /*0004*/ 	.word	0x00000082


	//----- nvinfo : EIATTR_KPARAM_INFO
	.align		4
.L_153:
        /*0008*/ 	.byte	0x04, 0x17
        /*000a*/ 	.short	(.L_155 - .L_154)
.L_154:
        /*000c*/ 	.word	0x00000000
        /*0010*/ 	.short	0x0003
        /*0012*/ 	.short	0x0018
        /*0014*/ 	.byte	0x00, 0xf0, 0x11, 0x00


	//----- nvinfo : EIATTR_KPARAM_INFO
	.align		4
.L_155:
        /*0018*/ 	.byte	0x04, 0x17
        /*001a*/ 	.short	(.L_157 - .L_156)
.L_156:
        /*001c*/ 	.word	0x00000000
        /*0020*/ 	.short	0x0002
        /*0022*/ 	.short	0x0010
        /*0024*/ 	.byte	0x00, 0xf5, 0x21, 0x00


	//----- nvinfo : EIATTR_KPARAM_INFO
	.align		4
.L_157:
        /*0028*/ 	.byte	0x04, 0x17
        /*002a*/ 	.short	(.L_159 - .L_158)
.L_158:
        /*002c*/ 	.word	0x00000000
        /*0030*/ 	.short	0x0001
        /*0032*/ 	.short	0x0008
        /*0034*/ 	.byte	0x00, 0xf0, 0x11, 0x00


	//----- nvinfo : EIATTR_KPARAM_INFO
	.align		4
.L_159:
        /*0038*/ 	.byte	0x04, 0x17
        /*003a*/ 	.short	(.L_161 - .L_160)
.L_160:
        /*003c*/ 	.word	0x00000000
        /*0040*/ 	.short	0x0000
        /*0042*/ 	.short	0x0000
        /*0044*/ 	.byte	0x00, 0xf5, 0x21, 0x00


	//----- nvinfo : EIATTR_SPARSE_MMA_MASK
	.align		4
.L_161:
        /*0048*/ 	.byte	0x03, 0x50
        /*004a*/ 	.short	0x0000


	//----- nvinfo : EIATTR_MAXREG_COUNT
	.align		4
        /*004c*/ 	.byte	0x03, 0x1b
        /*004e*/ 	.short	0x00ff


	//----- nvinfo : EIATTR_MERCURY_ISA_VERSION
	.align		4
        /*0050*/ 	.byte	0x03, 0x5f
        /*0052*/ 	.short	0x0101


	//----- nvinfo : EIATTR_VRC_CTA_INIT_COUNT
	.align		4
        /*0054*/ 	.byte	0x02, 0x4a
	.zero		1
	.zero		1


	//----- nvinfo : EIATTR_EXIT_INSTR_OFFSETS
	.align		4
        /*0058*/ 	.byte	0x04, 0x1c
        /*005a*/ 	.short	(.L_163 - .L_162)


	//   ....[0]....
.L_162:
        /*005c*/ 	.word	0x00000040


	//   ....[1]....
        /*0060*/ 	.word	0x00000890


	//----- nvinfo : EIATTR_CBANK_PARAM_SIZE
	.align		4
.L_163:
        /*0064*/ 	.byte	0x03, 0x19
        /*0066*/ 	.short	0x001c


	//----- nvinfo : EIATTR_PARAM_CBANK
	.align		4
        /*0068*/ 	.byte	0x04, 0x0a
        /*006a*/ 	.short	(.L_165 - .L_164)
	.align		4
.L_164:
        /*006c*/ 	.word	index@(.nv.constant0._Z24sequential_access_kernelPfiPmi)
        /*0070*/ 	.short	0x0380
        /*0072*/ 	.short	0x001c


	//----- nvinfo : EIATTR_SW_WAR
	.align		4
.L_165:
        /*0074*/ 	.byte	0x04, 0x36
        /*0076*/ 	.short	(.L_167 - .L_166)
.L_166:
        /*0078*/ 	.word	0x00000008
.L_167:


//--------------------- .nv.callgraph             --------------------------
	.section	.nv.callgraph,"",@"SHT_CUDA_CALLGRAPH"
	.align	4
	.sectionentsize	8
	.align		4
        /*0000*/ 	.word	0x00000000
	.align		4
        /*0004*/ 	.word	0xffffffff
	.align		4
        /*0008*/ 	.word	0x00000000
	.align		4
        /*000c*/ 	.word	0xfffffffe
	.align		4
        /*0010*/ 	.word	0x00000000
	.align		4
        /*0014*/ 	.word	0xfffffffd
	.align		4
        /*0018*/ 	.word	0x00000000
	.align		4
        /*001c*/ 	.word	0xfffffffc


//--------------------- .text._Z20pointer_chase_kernelPiiPmi --------------------------
	.section	.text._Z20pointer_chase_kernelPiiPmi,"ax",@progbits
	.align	128
        .global         _Z20pointer_chase_kernelPiiPmi
        .type           _Z20pointer_chase_kernelPiiPmi,@function
        .size           _Z20pointer_chase_kernelPiiPmi,(.L_x_58 - _Z20pointer_chase_kernelPiiPmi)
        .other          _Z20pointer_chase_kernelPiiPmi,@"STO_CUDA_ENTRY STV_DEFAULT"
_Z20pointer_chase_kernelPiiPmi:
.text._Z20pointer_chase_kernelPiiPmi:
[----:B------:R-:W-:Y:S01]  /*0000*/  LDC R1, c[0x0][0x37c] ;  /* 0x0000df00ff017b82 */ /* 0x000fe20000000800 */
[----:B------:R-:W0:Y:S07]  /*0010*/  S2R R0, SR_TID.X ;  /* 0x0000000000007919 */ /* 0x000e2e0000002100 */
[----:B------:R-:W0:Y:S02]  /*0020*/  S2UR UR4, SR_CTAID.X ;  /* 0x00000000000479c3 */ /* 0x000e240000002500 */
[----:B0-----:R-:W-:-:S13]  /*0030*/  LOP3.LUT P0, RZ, R0, UR4, RZ, 0xfc, !PT ;  /* 0x0000000400ff7c12 */ /* 0x001fda000f80fcff */
[----:B------:R-:W-:Y:S05]  /*0040*/  @P0 EXIT ;  /* 0x000000000000094d */ /* 0x000fea0003800000 */
[----:B------:R-:W-:Y:S01]  /*0050*/  CS2R R2, SR_CLOCKLO ;  /* 0x0000000000027805 */ /* 0x000fe20000015000 */
[----:B------:R-:W0:Y:S01]  /*0060*/  LDCU UR4, c[0x0][0x398] ;  /* 0x00007300ff0477ac */ /* 0x000e220008000800 */
[----:B------:R-:W-:Y:S01]  /*0070*/  PLOP3.LUT P0, PT, PT, PT, PT, 0x8, 0x80 ;  /* 0x000000000080781c */ /* 0x000fe20003f0e170 */
[----:B------:R-:W0:Y:S01]  /*0080*/  LDCU UR5, c[0x0][0x388] ;  /* 0x00007100ff0577ac */ /* 0x000e220008000800 */
[----:B------:R-:W1:Y:S01]  /*0090*/  LDCU.64 UR12, c[0x0][0x358] ;  /* 0x00006b00ff0c77ac */ /* 0x000e620008000a00 */
[----:B0-----:R-:W-:-:S04]  /*00a0*/  UISETP.LT.AND UP0, UPT, UR4, UR5, UPT ;  /* 0x000000050400728c */ /* 0x001fc8000bf01270 */
[----:B------:R-:W-:-:S04]  /*00b0*/  USEL UR4, UR4, UR5, UP0 ;  /* 0x0000000504047287 */ /* 0x000fc80008000000 */
[----:B------:R-:W-:-:S09]  /*00c0*/  UISETP.GE.AND UP0, UPT, UR4, 0x1, UPT ;  /* 0x000000010400788c */ /* 0x000fd2000bf06270 */
[----:B-1----:R-:W-:Y:S05]  /*00d0*/  BRA.U !UP0, `(.L_x_0) ;  /* 0x0000000508947547 */ /* 0x002fea000b800000 */
[----:B------:R-:W-:Y:S01]  /*00e0*/  ULOP3.LUT UR7, UR5, 0xf, URZ, 0xc0, !UPT ;  /* 0x0000000f05077892 */ /* 0x000fe2000f8ec0ff */
[----:B------:R-:W-:Y:S01]  /*00f0*/  HFMA2 R19, -RZ, RZ, 0, 0 ;  /* 0x00000000ff137431 */ /* 0x000fe200000001ff */
[----:B------:R-:W-:Y:S02]  /*0100*/  ULOP3.LUT UR8, UR5, 0x7, URZ, 0xc0, !UPT ;  /* 0x0000000705087892 */ /* 0x000fe4000f8ec0ff */
[----:B------:R-:W-:Y:S02]  /*0110*/  ULOP3.LUT UR4, UR5, 0x7ffffff0, URZ, 0xc0, !UPT ;  /* 0x7ffffff005047892 */ /* 0x000fe4000f8ec0ff */
[----:B------:R-:W-:Y:S02]  /*0120*/  ULOP3.LUT UR10, UR5, 0x3, URZ, 0xc0, !UPT ;  /* 0x00000003050a7892 */ /* 0x000fe4000f8ec0ff */
[----:B------:R-:W-:Y:S02]  /*0130*/  UIADD3 UR5, UPT, UPT, UR7, -0x1, URZ ;  /* 0xffffffff07057890 */ /* 0x000fe4000fffe0ff */
[----:B------:R-:W-:-:S02]  /*0140*/  UIADD3 UR9, UPT, UPT, UR8, -0x1, URZ ;  /* 0xffffffff08097890 */ /* 0x000fc4000fffe0ff */
[----:B------:R-:W-:Y:S02]  /*0150*/  UIADD3 UR6, UPT, UPT, -UR4, URZ, URZ ;  /* 0x000000ff04067290 */ /* 0x000fe4000fffe1ff */
[----:B------:R-:W-:Y:S02]  /*0160*/  UISETP.GE.U32.AND UP0, UPT, UR5, 0x7, UPT ;  /* 0x000000070500788c */ /* 0x000fe4000bf06070 */
[----:B------:R-:W-:Y:S01]  /*0170*/  UISETP.GE.U32.AND UP1, UPT, UR9, 0x3, UPT ;  /* 0x000000030900788c */ /* 0x000fe2000bf26070 */
[----:B------:R-:W-:-:S10]  /*0180*/  UMOV UR4, URZ ;  /* 0x000000ff00047c82 */ /* 0x000fd40008000000 */
.L_x_6:
[----:B0-----:R-:W0:Y:S01]  /*0190*/  LDCU UR5, c[0x0][0x388] ;  /* 0x00007100ff0577ac */ /* 0x001e220008000800 */
[----:B-1----:R-:W1:Y:S01]  /*01a0*/  LDCU UR9, c[0x0][0x398] ;  /* 0x00007300ff0977ac */ /* 0x002e620008000800 */
[----:B------:R-:W-:Y:S02]  /*01b0*/  UIADD3 UR4, UPT, UPT, UR4, 0x1, URZ ;  /* 0x0000000104047890 */ /* 0x000fe4000fffe0ff */
[----:B------:R-:W-:Y:S02]  /*01c0*/  UISETP.NE.AND UP2, UPT, UR7, URZ, UPT ;  /* 0x000000ff0700728c */ /* 0x000fe4000bf45270 */
[----:B0-----:R-:W-:Y:S02]  /*01d0*/  UISETP.GE.U32.AND UP4, UPT, UR5, 0x10, UPT ;  /* 0x000000100500788c */ /* 0x001fe4000bf86070 */
[----:B-1----:R-:W-:-:S07]  /*01e0*/  UISETP.NE.AND UP3, UPT, UR4, UR9, UPT ;  /* 0x000000090400728c */ /* 0x002fce000bf65270 */
[----:B--23-5:R-:W-:Y:S05]  /*01f0*/  BRA.U !UP4, `(.L_x_1) ;  /* 0x000000010c947547 */ /* 0x02cfea000b800000 */
[----:B------:R-:W-:-:S05]  /*0200*/  UMOV UR5, UR6 ;  /* 0x0000000600057c82 */ /* 0x000fca0008000000 */
.L_x_2:
[----:B0-----:R-:W0:Y:S02]  /*0210*/  LDC.64 R4, c[0x0][0x380] ;  /* 0x0000e000ff047b82 */ /* 0x001e240000000a00 */
[----:B0----5:R-:W-:-:S06]  /*0220*/  IMAD.WIDE R6, R19, 0x4, R4 ;  /* 0x0000000413067825 */ /* 0x021fcc00078e0204 */
[----:B------:R-:W2:Y:S02]  /*0230*/  LDG.E R7, desc[UR12][R6.64] ;  /* 0x0000000c06077981 */ /* 0x000ea4000c1e1900 */
[----:B--2---:R-:W-:-:S06]  /*0240*/  IMAD.WIDE R8, R7, 0x4, R4 ;  /* 0x0000000407087825 */ /* 0x004fcc00078e0204 */
        /* <DEDUP_REMOVED lines=26> */
[----:B------:R-:W2:Y:S01]  /*03f0*/  LDG.E R11, desc[UR12][R10.64] ;  /* 0x0000000c0a0b7981 */ /* 0x000ea2000c1e1900 */
[----:B------:R-:W-:-:S04]  /*0400*/  UIADD3 UR5, UPT, UPT, UR5, 0x10, URZ ;  /* 0x0000001005057890 */ /* 0x000fc8000fffe0ff */
[----:B------:R-:W-:Y:S01]  /*0410*/  UISETP.NE.AND UP4, UPT, UR5, URZ, UPT ;  /* 0x000000ff0500728c */ /* 0x000fe2000bf85270 */
[----:B--2---:R-:W-:-:S05]  /*0420*/  IMAD.WIDE R4, R11, 0x4, R4 ;  /* 0x000000040b047825 */ /* 0x004fca00078e0204 */
[----:B------:R0:W5:Y:S03]  /*0430*/  LDG.E R19, desc[UR12][R4.64] ;  /* 0x0000000c04137981 */ /* 0x000166000c1e1900 */
[----:B------:R-:W-:Y:S05]  /*0440*/  BRA.U UP4, `(.L_x_2) ;  /* 0xfffffffd04707547 */ /* 0x000fea000b83ffff */
.L_x_1:
[----:B------:R-:W-:Y:S05]  /*0450*/  BRA.U !UP2, `(.L_x_3) ;  /* 0x000000010aac7547 */ /* 0x000fea000b800000 */
[----:B------:R-:W-:Y:S01]  /*0460*/  UISETP.NE.AND UP2, UPT, UR8, URZ, UPT ;  /* 0x000000ff0800728c */ /* 0x000fe2000bf45270 */
[----:B------:R-:W-:Y:S10]  /*0470*/  BRA.U !UP0, `(.L_x_4) ;  /* 0x0000000108447547 */ /* 0x000ff4000b800000 */
        /* <DEDUP_REMOVED lines=15> */
[----:B--2---:R-:W-:-:S05]  /*0570*/  IMAD.WIDE R4, R7, 0x4, R4 ;  /* 0x0000000407047825 */ /* 0x004fca00078e0204 */
[----:B------:R1:W5:Y:S02]  /*0580*/  LDG.E R19, desc[UR12][R4.64] ;  /* 0x0000000c04137981 */ /* 0x000364000c1e1900 */
.L_x_4:
[----:B------:R-:W-:Y:S05]  /*0590*/  BRA.U !UP2, `(.L_x_3) ;  /* 0x000000010a5c7547 */ /* 0x000fea000b800000 */
[----:B------:R-:W-:Y:S01]  /*05a0*/  UISETP.NE.AND UP2, UPT, UR10, URZ, UPT ;  /* 0x000000ff0a00728c */ /* 0x000fe2000bf45270 */
[----:B------:R-:W-:Y:S10]  /*05b0*/  BRA.U !UP1, `(.L_x_5) ;  /* 0x0000000109247547 */ /* 0x000ff4000b800000 */
[----:B01----:R-:W0:Y:S02]  /*05c0*/  LDC.64 R4, c[0x0][0x380] ;  /* 0x0000e000ff047b82 */ /* 0x003e240000000a00 */
[----:B0----5:R-:W-:-:S06]  /*05d0*/  IMAD.WIDE R6, R19, 0x4, R4 ;  /* 0x0000000413067825 */ /* 0x021fcc00078e0204 */
[----:B------:R-:W2:Y:S02]  /*05e0*/  LDG.E R7, desc[UR12][R6.64] ;  /* 0x0000000c06077981 */ /* 0x000ea4000c1e1900 */
[----:B--2---:R-:W-:-:S06]  /*05f0*/  IMAD.WIDE R8, R7, 0x4, R4 ;  /* 0x0000000407087825 */ /* 0x004fcc00078e0204 */
[----:B------:R-:W2:Y:S02]  /*0600*/  LDG.E R9, desc[UR12][R8.64] ;  /* 0x0000000c08097981 */ /* 0x000ea4000c1e1900 */
[----:B--2---:R-:W-:-:S06]  /*0610*/  IMAD.WIDE R10, R9, 0x4, R4 ;  /* 0x00000004090a7825 */ /* 0x004fcc00078e0204 */
[----:B------:R-:W2:Y:S02]  /*0620*/  LDG.E R11, desc[UR12][R10.64] ;  /* 0x0000000c0a0b7981 */ /* 0x000ea4000c1e1900 */
[----:B--2---:R-:W-:-:S05]  /*0630*/  IMAD.WIDE R4, R11, 0x4, R4 ;  /* 0x000000040b047825 */ /* 0x004fca00078e0204 */
[----:B------:R2:W5:Y:S02]  /*0640*/  LDG.E R19, desc[UR12][R4.64] ;  /* 0x0000000c04137981 */ /* 0x000564000c1e1900 */
.L_x_5:
[----:B------:R-:W-:Y:S05]  /*0650*/  BRA.U !UP2, `(.L_x_3) ;  /* 0x000000010a2c7547 */ /* 0x000fea000b800000 */
[----:B012---:R-:W0:Y:S02]  /*0660*/  LDC.64 R4, c[0x0][0x380] ;  /* 0x0000e000ff047b82 */ /* 0x007e240000000a00 */
[----:B0----5:R-:W-:-:S05]  /*0670*/  IMAD.WIDE R6, R19, 0x4, R4 ;  /* 0x0000000413067825 */ /* 0x021fca00078e0204 */
[----:B------:R3:W5:Y:S01]  /*0680*/  LDG.E R19, desc[UR12][R6.64] ;  /* 0x0000000c06137981 */ /* 0x000762000c1e1900 */
[----:B------:R-:W-:-:S09]  /*0690*/  UISETP.NE.AND UP2, UPT, UR10, 0x1, UPT ;  /* 0x000000010a00788c */ /* 0x000fd2000bf45270 */
[----:B---3--:R-:W-:Y:S05]  /*06a0*/  BRA.U !UP2, `(.L_x_3) ;  /* 0x000000010a187547 */ /* 0x008fea000b800000 */
[----:B-----5:R-:W-:-:S05]  /*06b0*/  IMAD.WIDE R6, R19, 0x4, R4 ;  /* 0x0000000413067825 */ /* 0x020fca00078e0204 */
[----:B------:R3:W5:Y:S01]  /*06c0*/  LDG.E R19, desc[UR12][R6.64] ;  /* 0x0000000c06137981 */ /* 0x000762000c1e1900 */
[----:B------:R-:W-:-:S09]  /*06d0*/  UISETP.NE.AND UP2, UPT, UR10, 0x2, UPT ;  /* 0x000000020a00788c */ /* 0x000fd2000bf45270 */
[----:B---3--:R-:W-:Y:S05]  /*06e0*/  BRA.U !UP2, `(.L_x_3) ;  /* 0x000000010a087547 */ /* 0x008fea000b800000 */
[----:B-----5:R-:W-:-:S05]  /*06f0*/  IMAD.WIDE R4, R19, 0x4, R4 ;  /* 0x0000000413047825 */ /* 0x020fca00078e0204 */
[----:B------:R3:W5:Y:S02]  /*0700*/  LDG.E R19, desc[UR12][R4.64] ;  /* 0x0000000c04137981 */ /* 0x000764000c1e1900 */
.L_x_3:
[----:B------:R-:W-:Y:S05]  /*0710*/  BRA.U UP3, `(.L_x_6) ;  /* 0xfffffff9039c7547 */ /* 0x000fea000b83ffff */
[----:B-----5:R-:W-:-:S13]  /*0720*/  ISETP.EQ.AND P0, PT, R19, -0xf423f, PT ;  /* 0xfff0bdc11300780c */ /* 0x020fda0003f02270 */
.L_x_0:
[----:B------:R-:W-:Y:S01]  /*0730*/  CS2R R8, SR_CLOCKLO ;  /* 0x0000000000087805 */ /* 0x000fe20000015000 */
[----:B0123--:R-:W0:Y:S05]  /*0740*/  @P0 LDC.64 R4, c[0x0][0x380] ;  /* 0x0000e000ff040b82 */ /* 0x00fe2a0000000a00 */
[----:B------:R-:W-:Y:S02]  /*0750*/  IADD3 R2, P1, PT, -R2, R8, RZ ;  /* 0x0000000802027210 */ /* 0x000fe40007f3e1ff */
[----:B------:R-:W-:Y:S02]  /*0760*/  @P0 MOV R11, 0xfff0bdc1 ;  /* 0xfff0bdc1000b0802 */ /* 0x000fe40000000f00 */
[----:B------:R-:W-:Y:S01]  /*0770*/  IADD3.X R3, PT, PT, ~R3, R9, RZ, P1, !PT ;  /* 0x0000000903037210 */ /* 0x000fe20000ffe5ff */
[----:B------:R-:W1:Y:S02]  /*0780*/  LDC.64 R6, c[0x0][0x390] ;  /* 0x0000e400ff067b82 */ /* 0x000e640000000a00 */
[----:B0-----:R-:W-:Y:S04]  /*0790*/  @P0 STG.E desc[UR12][R4.64], R11 ;  /* 0x0000000b04000986 */ /* 0x001fe8000c10190c */
[----:B-1----:R-:W-:Y:S01]  /*07a0*/  STG.E.64 desc[UR12][R6.64], R2 ;  /* 0x0000000206007986 */ /* 0x002fe2000c101b0c */
[----:B------:R-:W-:Y:S05]  /*07b0*/  EXIT ;  /* 0x000000000000794d */ /* 0x000fea0003800000 */
.L_x_7:
[----:B------:R-:W-:-:S00]  /*07c0*/  BRA `(.L_x_7) ;  /* 0xfffffffc00fc7947 */ /* 0x000fc0000383ffff */
[----:B------:R-:W-:-:S00]  /*07d0*/  NOP ;  /* 0x0000000000007918 */ /* 0x000fc00000000000 */
        /* <DEDUP_REMOVED lines=10> */
.L_x_58:


//--------------------- .text._Z22write_coherency_kernelPfiiPmi --------------------------
	.section	.text._Z22write_coherency_kernelPfiiPmi,"ax",@progbits
	.align	128
        .global         _Z22write_coherency_kernelPfiiPmi
        .type           _Z22write_coherency_kernelPfiiPmi,@function
        .size           _Z22write_coherency_kernelPfiiPmi,(.L_x_59 - _Z22write_coherency_kernelPfiiPmi)
        .other          _Z22write_coherency_kernelPfiiPmi,@"STO_CUDA_ENTRY STV_DEFAULT"
_Z22write_coherency_kernelPfiiPmi:
.text._Z22write_coherency_kernelPfiiPmi:
[----:B------:R-:W-:Y:S01]  /*0000*/  LDC R1, c[0x0][0x37c] ;  /* 0x0000df00ff017b82 */ /* 0x000fe20000000800 */
[----:B------:R-:W0:Y:S01]  /*0010*/  S2R R7, SR_TID.X ;  /* 0x0000000000077919 */ /* 0x000e220000002100 */
[----:B------:R-:W1:Y:S01]  /*0020*/  S2R R0, SR_CTAID.X ;  /* 0x0000000000007919 */ /* 0x000e620000002500 */
[----:B0-----:R-:W-:-:S13]  /*0030*/  ISETP.NE.AND P0, PT, R7, RZ, PT ;  /* 0x000000ff0700720c */ /* 0x001fda0003f05270 */
[----:B------:R-:W-:Y:S01]  /*0040*/  @!P0 CS2R R2, SR_CLOCKLO ;  /* 0x0000000000028805 */ /* 0x000fe20000015000 */
[----:B------:R-:W0:Y:S01]  /*0050*/  @!P0 S2R R5, SR_CgaCtaId ;  /* 0x0000000000058919 */ /* 0x000e220000008800 */
[----:B------:R-:W-:Y:S01]  /*0060*/  @!P0 MOV R4, 0x400 ;  /* 0x0000040000048802 */ /* 0x000fe20000000f00 */
[----:B------:R-:W2:Y:S01]  /*0070*/  LDCU UR5, c[0x0][0x398] ;  /* 0x00007300ff0577ac */ /* 0x000ea20008000800 */
[----:B------:R-:W3:Y:S01]  /*0080*/  LDCU.64 UR6, c[0x0][0x358] ;  /* 0x00006b00ff0677ac */ /* 0x000ee20008000a00 */
[----:B--2---:R-:W-:Y:S01]  /*0090*/  UISETP.GE.AND UP0, UPT, UR5, 0x1, UPT ;  /* 0x000000010500788c */ /* 0x004fe2000bf06270 */
[----:B0-----:R-:W-:-:S05]  /*00a0*/  @!P0 LEA R5, R5, R4, 0x18 ;  /* 0x0000000405058211 */ /* 0x001fca00078ec0ff */
[----:B------:R0:W-:Y:S01]  /*00b0*/  @!P0 STS.64 [R5], R2 ;  /* 0x0000000205008388 */ /* 0x0001e20000000a00 */
[----:B------:R-:W-:Y:S06]  /*00c0*/  BAR.SYNC.DEFER_BLOCKING 0x0 ;  /* 0x0000000000007b1d */ /* 0x000fec0000010000 */
[----:B-1-3--:R-:W-:Y:S05]  /*00d0*/  BRA.U !UP0, `(.L_x_8) ;  /* 0x0000000508687547 */ /* 0x00afea000b800000 */
[----:B------:R-:W1:Y:S01]  /*00e0*/  LDC.64 R8, c[0x0][0x388] ;  /* 0x0000e200ff087b82 */ /* 0x000e620000000a00 */
[----:B------:R-:W0:Y:S02]  /*00f0*/  LDCU UR4, c[0x0][0x360] ;  /* 0x00006c00ff0477ac */ /* 0x000e240008000800 */
[----:B0-----:R-:W-:Y:S01]  /*0100*/  IMAD R2, R0, UR4, R7 ;  /* 0x0000000400027c24 */ /* 0x001fe2000f8e0207 */
[----:B-1----:R-:W-:-:S04]  /*0110*/  IABS R6, R8 ;  /* 0x0000000800067213 */ /* 0x002fc80000000000 */
[----:B------:R-:W0:Y:S08]  /*0120*/  I2F.RP R5, R6 ;  /* 0x0000000600057306 */ /* 0x000e300000209400 */
[----:B0-----:R-:W0:Y:S02]  /*0130*/  MUFU.RCP R5, R5 ;  /* 0x0000000500057308 */ /* 0x001e240000001000 */
[----:B0-----:R-:W-:-:S06]  /*0140*/  IADD3 R3, PT, PT, R5, 0xffffffe, RZ ;  /* 0x0ffffffe05037810 */ /* 0x001fcc0007ffe0ff */
[----:B------:R-:W0:Y:S02]  /*0150*/  F2I.FTZ.U32.TRUNC.NTZ R3, R3 ;  /* 0x0000000300037305 */ /* 0x000e24000021f000 */
[----:B0-----:R-:W-:-:S04]  /*0160*/  IADD3 R4, PT, PT, RZ, -R3, RZ ;  /* 0x80000003ff047210 */ /* 0x001fc80007ffe0ff */
[----:B------:R-:W-:Y:S01]  /*0170*/  MOV R7, R4 ;  /* 0x0000000400077202 */ /* 0x000fe20000000f00 */
[----:B------:R-:W-:Y:S02]  /*0180*/  IMAD R4, R2, R9, RZ ;  /* 0x0000000902047224 */ /* 0x000fe400078e02ff */
[----:B------:R-:W-:Y:S02]  /*0190*/  HFMA2 R2, -RZ, RZ, 0, 0 ;  /* 0x00000000ff027431 */ /* 0x000fe400000001ff */
[----:B------:R-:W-:Y:S01]  /*01a0*/  IMAD R7, R7, R6, RZ ;  /* 0x0000000607077224 */ /* 0x000fe200078e02ff */
[----:B------:R-:W-:Y:S02]  /*01b0*/  IABS R5, R4 ;  /* 0x0000000400057213 */ /* 0x000fe40000000000 */
[----:B------:R-:W-:Y:S01]  /*01c0*/  ISETP.GE.AND P3, PT, R4, RZ, PT ;  /* 0x000000ff0400720c */ /* 0x000fe20003f66270 */
[----:B------:R-:W-:-:S06]  /*01d0*/  IMAD.HI.U32 R2, R3, R7, R2 ;  /* 0x0000000703027227 */ /* 0x000fcc00078e0002 */
[----:B------:R-:W-:-:S05]  /*01e0*/  IMAD.HI.U32 R2, R2, R5, RZ ;  /* 0x0000000502027227 */ /* 0x000fca00078e00ff */
[----:B------:R-:W-:-:S05]  /*01f0*/  IADD3 R2, PT, PT, -R2, RZ, RZ ;  /* 0x000000ff02027210 */ /* 0x000fca0007ffe1ff */
[C---:B------:R-:W-:Y:S02]  /*0200*/  IMAD R5, R6.reuse, R2, R5 ;  /* 0x0000000206057224 */ /* 0x040fe400078e0205 */
[----:B------:R-:W0:Y:S03]  /*0210*/  LDC.64 R2, c[0x0][0x380] ;  /* 0x0000e000ff027b82 */ /* 0x000e260000000a00 */
[----:B------:R-:W-:-:S13]  /*0220*/  ISETP.GT.U32.AND P1, PT, R6, R5, PT ;  /* 0x000000050600720c */ /* 0x000fda0003f24070 */
[----:B------:R-:W-:Y:S02]  /*0230*/  @!P1 IADD3 R5, PT, PT, R5, -R6, RZ ;  /* 0x8000000605059210 */ /* 0x000fe40007ffe0ff */
[----:B------:R-:W-:Y:S02]  /*0240*/  ISETP.NE.AND P1, PT, R8, RZ, PT ;  /* 0x000000ff0800720c */ /* 0x000fe40003f25270 */
[----:B------:R-:W-:-:S13]  /*0250*/  ISETP.GT.U32.AND P2, PT, R6, R5, PT ;  /* 0x000000050600720c */ /* 0x000fda0003f44070 */
[----:B------:R-:W-:-:S04]  /*0260*/  @!P2 IADD3 R5, PT, PT, R5, -R6, RZ ;  /* 0x800000060505a210 */ /* 0x000fc80007ffe0ff */
[----:B------:R-:W-:Y:S02]  /*0270*/  @!P3 IADD3 R5, PT, PT, -R5, RZ, RZ ;  /* 0x000000ff0505b210 */ /* 0x000fe40007ffe1ff */
[----:B------:R-:W-:-:S05]  /*0280*/  @!P1 LOP3.LUT R5, RZ, R8, RZ, 0x33, !PT ;  /* 0x00000008ff059212 */ /* 0x000fca00078e33ff */
[----:B0-----:R-:W-:-:S05]  /*0290*/  IMAD.WIDE R2, R5, 0x4, R2 ;  /* 0x0000000405027825 */ /* 0x001fca00078e0202 */
[----:B------:R0:W5:Y:S01]  /*02a0*/  LDG.E R5, desc[UR6][R2.64] ;  /* 0x0000000602057981 */ /* 0x000162000c1e1900 */
[----:B------:R-:W-:Y:S02]  /*02b0*/  UISETP.GE.U32.AND UP0, UPT, UR5, 0x4, UPT ;  /* 0x000000040500788c */ /* 0x000fe4000bf06070 */
[----:B------:R-:W-:-:S07]  /*02c0*/  ULOP3.LUT UR4, UR5, 0x3, URZ, 0xc0, !UPT ;  /* 0x0000000305047892 */ /* 0x000fce000f8ec0ff */
[----:B0-----:R-:W-:Y:S05]  /*02d0*/  BRA.U !UP0, `(.L_x_9) ;  /* 0x0000000108c87547 */ /* 0x001fea000b800000 */
[----:B------:R-:W-:-:S04]  /*02e0*/  ULOP3.LUT UR5, UR5, 0x7ffffffc, URZ, 0xc0, !UPT ;  /* 0x7ffffffc05057892 */ /* 0x000fc8000f8ec0ff */
[----:B------:R-:W-:-:S04]  /*02f0*/  UIADD3 UR5, UPT, UPT, -UR5, URZ, URZ ;  /* 0x000000ff05057290 */ /* 0x000fc8000fffe1ff */
[----:B------:R-:W-:-:S09]  /*0300*/  UISETP.GE.AND UP0, UPT, UR5, URZ, UPT ;  /* 0x000000ff0500728c */ /* 0x000fd2000bf06270 */
[----:B------:R-:W-:Y:S05]  /*0310*/  BRA.U UP0, `(.L_x_10) ;  /* 0x00000001009c7547 */ /* 0x000fea000b800000 */
[----:B------:R-:W-:Y:S02]  /*0320*/  UIADD3 UR8, UPT, UPT, -UR5, URZ, URZ ;  /* 0x000000ff05087290 */ /* 0x000fe4000fffe1ff */
[----:B------:R-:W-:Y:S02]  /*0330*/  UPLOP3.LUT UP0, UPT, UPT, UPT, UPT, 0x80, 0x8 ;  /* 0x000000000008789c */ /* 0x000fe40003f0f070 */
[----:B------:R-:W-:-:S09]  /*0340*/  UISETP.GT.AND UP1, UPT, UR8, 0xc, UPT ;  /* 0x0000000c0800788c */ /* 0x000fd2000bf24270 */
[----:B------:R-:W-:Y:S05]  /*0350*/  BRA.U !UP1, `(.L_x_11) ;  /* 0x0000000109507547 */ /* 0x000fea000b800000 */
[----:B------:R-:W-:-:S11]  /*0360*/  UPLOP3.LUT UP0, UPT, UPT, UPT, UPT, 0x40, 0x4 ;  /* 0x000000000004789c */ /* 0x000fd60003f0e870 */
.L_x_12:
[----:B-----5:R-:W-:Y:S01]  /*0370*/  FADD R5, R5, 1 ;  /* 0x3f80000005057421 */ /* 0x020fe20000000000 */
[----:B------:R-:W-:-:S03]  /*0380*/  UIADD3 UR5, UPT, UPT, UR5, 0x10, URZ ;  /* 0x0000001005057890 */ /* 0x000fc6000fffe0ff */
[----:B------:R-:W-:Y:S01]  /*0390*/  FADD R5, R5, 1 ;  /* 0x3f80000005057421 */ /* 0x000fe20000000000 */
[----:B------:R-:W-:-:S03]  /*03a0*/  UISETP.GE.AND UP1, UPT, UR5, -0xc, UPT ;  /* 0xfffffff40500788c */ /* 0x000fc6000bf26270 */
[----:B------:R-:W-:-:S04]  /*03b0*/  FADD R5, R5, 1 ;  /* 0x3f80000005057421 */ /* 0x000fc80000000000 */
        /* <DEDUP_REMOVED lines=12> */
[----:B------:R-:W-:Y:S01]  /*0480*/  FADD R5, R5, 1 ;  /* 0x3f80000005057421 */ /* 0x000fe20000000000 */
[----:B------:R-:W-:Y:S06]  /*0490*/  BRA.U !UP1, `(.L_x_12) ;  /* 0xfffffffd09b47547 */ /* 0x000fec000b83ffff */
.L_x_11:
[----:B------:R-:W-:-:S04]  /*04a0*/  UIADD3 UR8, UPT, UPT, -UR5, URZ, URZ ;  /* 0x000000ff05087290 */ /* 0x000fc8000fffe1ff */
[----:B------:R-:W-:-:S09]  /*04b0*/  UISETP.GT.AND UP1, UPT, UR8, 0x4, UPT ;  /* 0x000000040800788c */ /* 0x000fd2000bf24270 */
[----:B------:R-:W-:Y:S05]  /*04c0*/  BRA.U !UP1, `(.L_x_13) ;  /* 0x0000000109287547 */ /* 0x000fea000b800000 */
[----:B-----5:R-:W-:Y:S01]  /*04d0*/  FADD R5, R5, 1 ;  /* 0x3f80000005057421 */ /* 0x020fe20000000000 */
[----:B------:R-:W-:Y:S02]  /*04e0*/  UPLOP3.LUT UP0, UPT, UPT, UPT, UPT, 0x40, 0x4 ;  /* 0x000000000004789c */ /* 0x000fe40003f0e870 */
[----:B------:R-:W-:Y:S01]  /*04f0*/  UIADD3 UR5, UPT, UPT, UR5, 0x8, URZ ;  /* 0x0000000805057890 */ /* 0x000fe2000fffe0ff */
[----:B------:R-:W-:-:S04]  /*0500*/  FADD R5, R5, 1 ;  /* 0x3f80000005057421 */ /* 0x000fc80000000000 */
[----:B------:R-:W-:-:S04]  /*0510*/  FADD R5, R5, 1 ;  /* 0x3f80000005057421 */ /* 0x000fc80000000000 */
[----:B------:R-:W-:-:S04]  /*0520*/  FADD R5, R5, 1 ;  /* 0x3f80000005057421 */ /* 0x000fc80000000000 */
[----:B------:R-:W-:-:S04]  /*0530*/  FADD R5, R5, 1 ;  /* 0x3f80000005057421 */ /* 0x000fc80000000000 */
[----:B------:R-:W-:-:S04]  /*0540*/  FADD R5, R5, 1 ;  /* 0x3f80000005057421 */ /* 0x000fc80000000000 */
[----:B------:R-:W-:-:S04]  /*0550*/  FADD R5, R5, 1 ;  /* 0x3f80000005057421 */ /* 0x000fc80000000000 */
[----:B------:R-:W-:-:S07]  /*0560*/  FADD R5, R5, 1 ;  /* 0x3f80000005057421 */ /* 0x000fce0000000000 */
.L_x_13:
[----:B------:R-:W-:-:S09]  /*0570*/  UISETP.NE.OR UP0, UPT, UR5, URZ, UP0 ;  /* 0x000000ff0500728c */ /* 0x000fd20008705670 */
[----:B------:R-:W-:Y:S05]  /*0580*/  BRA.U !UP0, `(.L_x_9) ;  /* 0x00000001081c7547 */ /* 0x000fea000b800000 */
.L_x_10:
[----:B------:R-:W-:Y:S01]  /*0590*/  UIADD3 UR5, UPT, UPT, UR5, 0x4, URZ ;  /* 0x0000000405057890 */ /* 0x000fe2000fffe0ff */
[----:B-----5:R-:W-:-:S03]  /*05a0*/  FADD R5, R5, 1 ;  /* 0x3f80000005057421 */ /* 0x020fc60000000000 */
[----:B------:R-:W-:Y:S01]  /*05b0*/  UISETP.NE.AND UP0, UPT, UR5, URZ, UPT ;  /* 0x000000ff0500728c */ /* 0x000fe2000bf05270 */
[----:B------:R-:W-:-:S04]  /*05c0*/  FADD R5, R5, 1 ;  /* 0x3f80000005057421 */ /* 0x000fc80000000000 */
[----:B------:R-:W-:-:S04]  /*05d0*/  FADD R5, R5, 1 ;  /* 0x3f80000005057421 */ /* 0x000fc80000000000 */
[----:B------:R-:W-:Y:S01]  /*05e0*/  FADD R5, R5, 1 ;  /* 0x3f80000005057421 */ /* 0x000fe20000000000 */
[----:B------:R-:W-:Y:S06]  /*05f0*/  BRA.U UP0, `(.L_x_10) ;  /* 0xfffffffd00e47547 */ /* 0x000fec000b83ffff */
.L_x_9:
[----:B------:R-:W-:-:S09]  /*0600*/  UISETP.NE.AND UP0, UPT, UR4, URZ, UPT ;  /* 0x000000ff0400728c */ /* 0x000fd2000bf05270 */
[----:B------:R-:W-:Y:S05]  /*0610*/  BRA.U !UP0, `(.L_x_14) ;  /* 0x0000000108147547 */ /* 0x000fea000b800000 */
[----:B------:R-:W-:-:S12]  /*0620*/  UIADD3 UR4, UPT, UPT, -UR4, URZ, URZ ;  /* 0x000000ff04047290 */ /* 0x000fd8000fffe1ff */
.L_x_15:
[----:B------:R-:W-:Y:S01]  /*0630*/  UIADD3 UR4, UPT, UPT, UR4, 0x1, URZ ;  /* 0x0000000104047890 */ /* 0x000fe2000fffe0ff */
[----:B-----5:R-:W-:-:S03]  /*0640*/  FADD R5, R5, 1 ;  /* 0x3f80000005057421 */ /* 0x020fc60000000000 */
[----:B------:R-:W-:-:S09]  /*0650*/  UISETP.NE.AND UP0, UPT, UR4, URZ, UPT ;  /* 0x000000ff0400728c */ /* 0x000fd2000bf05270 */
[----:B------:R-:W-:Y:S05]  /*0660*/  BRA.U UP0, `(.L_x_15) ;  /* 0xfffffffd00f07547 */ /* 0x000fea000b83ffff */
.L_x_14:
[----:B-----5:R1:W-:Y:S02]  /*0670*/  STG.E desc[UR6][R2.64], R5 ;  /* 0x0000000502007986 */ /* 0x0203e4000c101906 */
.L_x_8:
[----:B------:R-:W-:Y:S06]  /*0680*/  BAR.SYNC.DEFER_BLOCKING 0x0 ;  /* 0x0000000000007b1d */ /* 0x000fec0000010000 */
[----:B------:R-:W-:Y:S05]  /*0690*/  @P0 EXIT ;  /* 0x000000000000094d */ /* 0x000fea0003800000 */
[----:B01----:R-:W-:Y:S01]  /*06a0*/  CS2R R4, SR_CLOCKLO ;  /* 0x0000000000047805 */ /* 0x003fe20000015000 */
[----:B------:R-:W0:Y:S01]  /*06b0*/  S2UR UR5, SR_CgaCtaId ;  /* 0x00000000000579c3 */ /* 0x000e220000008800 */
[----:B------:R-:W-:-:S07]  /*06c0*/  UMOV UR4, 0x400 ;  /* 0x0000040000047882 */ /* 0x000fce0000000000 */
[----:B------:R-:W1:Y:S01]  /*06d0*/  LDC.64 R6, c[0x0][0x390] ;  /* 0x0000e400ff067b82 */ /* 0x000e620000000a00 */
[----:B0-----:R-:W-:-:S09]  /*06e0*/  ULEA UR4, UR5, UR4, 0x18 ;  /* 0x0000000405047291 */ /* 0x001fd2000f8ec0ff */
[----:B------:R-:W0:Y:S02]  /*06f0*/  LDS.64 R2, [UR4] ;  /* 0x00000004ff027984 */ /* 0x000e240008000a00 */
[----:B0-----:R-:W-:-:S04]  /*0700*/  IADD3 R4, P0, PT, -R2, R4, RZ ;  /* 0x0000000402047210 */ /* 0x001fc80007f1e1ff */
[----:B------:R-:W-:Y:S01]  /*0710*/  IADD3.X R5, PT, PT, ~R3, R5, RZ, P0, !PT ;  /* 0x0000000503057210 */ /* 0x000fe200007fe5ff */
[----:B-1----:R-:W-:-:S05]  /*0720*/  IMAD.WIDE.U32 R2, R0, 0x8, R6 ;  /* 0x0000000800027825 */ /* 0x002fca00078e0006 */
[----:B------:R-:W-:Y:S01]  /*0730*/  STG.E.64 desc[UR6][R2.64], R4 ;  /* 0x0000000402007986 */ /* 0x000fe2000c101b06 */
[----:B------:R-:W-:Y:S05]  /*0740*/  EXIT ;  /* 0x000000000000794d */ /* 0x000fea0003800000 */
.L_x_16:
        /* <DEDUP_REMOVED lines=11> */
.L_x_59:


//--------------------- .text._Z23scattered_access_kernelPfiPmi --------------------------
	.section	.text._Z23scattered_access_kernelPfiPmi,"ax",@progbits
	.align	128
        .global         _Z23scattered_access_kernelPfiPmi
        .type           _Z23scattered_access_kernelPfiPmi,@function
        .size           _Z23scattered_access_kernelPfiPmi,(.L_x_60 - _Z23scattered_access_kernelPfiPmi)
        .other          _Z23scattered_access_kernelPfiPmi,@"STO_CUDA_ENTRY STV_DEFAULT"
_Z23scattered_access_kernelPfiPmi:
.text._Z23scattered_access_kernelPfiPmi:
[----:B------:R-:W-:Y:S01]  /*0000*/  LDC R1, c[0x0][0x37c] ;  /* 0x0000df00ff017b82 */ /* 0x000fe20000000800 */
[----:B------:R-:W0:Y:S01]  /*0010*/  S2R R0, SR_TID.X ;  /* 0x0000000000007919 */ /* 0x000e220000002100 */
[----:B------:R-:W1:Y:S01]  /*0020*/  LDCU UR4, c[0x0][0x360] ;  /* 0x00006c00ff0477ac */ /* 0x000e620008000800 */
[----:B------:R-:W1:Y:S01]  /*0030*/  S2R R3, SR_CTAID.X ;  /* 0x0000000000037919 */ /* 0x000e620000002500 */
[----:B0-----:R-:W-:Y:S01]  /*0040*/  ISETP.NE.AND P0, PT, R0, RZ, PT ;  /* 0x000000ff0000720c */ /* 0x001fe20003f05270 */
[----:B-1----:R-:W-:-:S12]  /*0050*/  IMAD R2, R3, UR4, R0 ;  /* 0x0000000403027c24 */ /* 0x002fd8000f8e0200 */
[----:B------:R-:W-:Y:S01]  /*0060*/  @!P0 CS2R R4, SR_CLOCKLO ;  /* 0x0000000000048805 */ /* 0x000fe20000015000 */
[----:B------:R-:W0:Y:S01]  /*0070*/  @!P0 S2R R7, SR_CgaCtaId ;  /* 0x0000000000078919 */ /* 0x000e220000008800 */
[----:B------:R-:W-:Y:S01]  /*0080*/  @!P0 MOV R6, 0x400 ;  /* 0x0000040000068802 */ /* 0x000fe20000000f00 */
[----:B------:R-:W1:Y:S01]  /*0090*/  LDCU UR4, c[0x0][0x398] ;  /* 0x00007300ff0477ac */ /* 0x000e620008000800 */
[----:B------:R-:W2:Y:S01]  /*00a0*/  LDC R9, c[0x0][0x388] ;  /* 0x0000e200ff097b82 */ /* 0x000ea20000000800 */
[----:B------:R-:W3:Y:S01]  /*00b0*/  LDCU.64 UR6, c[0x0][0x358] ;  /* 0x00006b00ff0677ac */ /* 0x000ee20008000a00 */
[----:B-1----:R-:W-:Y:S01]  /*00c0*/  UISETP.GE.AND UP0, UPT, UR4, 0x1, UPT ;  /* 0x000000010400788c */ /* 0x002fe2000bf06270 */
[----:B0-----:R-:W-:Y:S02]  /*00d0*/  @!P0 LEA R7, R7, R6, 0x18 ;  /* 0x0000000607078211 */ /* 0x001fe400078ec0ff */
[----:B--2---:R-:W-:-:S03]  /*00e0*/  SHF.R.S32.HI R6, RZ, 0x1f, R9 ;  /* 0x0000001fff067819 */ /* 0x004fc60000011409 */
[----:B------:R0:W-:Y:S01]  /*00f0*/  @!P0 STS.64 [R7], R4 ;  /* 0x0000000407008388 */ /* 0x0001e20000000a00 */
[----:B------:R-:W-:Y:S01]  /*0100*/  BAR.SYNC.DEFER_BLOCKING 0x0 ;  /* 0x0000000000007b1d */ /* 0x000fe20000010000 */
[----:B------:R-:W-:Y:S02]  /*0110*/  PLOP3.LUT P0, PT, PT, PT, PT, 0x8, 0x80 ;  /* 0x000000000080781c */ /* 0x000fe40003f0e170 */
[----:B------:R-:W-:-:S03]  /*0120*/  LEA.HI R6, R6, R9, RZ, 0x6 ;  /* 0x0000000906067211 */ /* 0x000fc600078f30ff */
[----:B---3--:R-:W-:Y:S08]  /*0130*/  BRA.U !UP0, `(.L_x_17) ;  /* 0x0000001108707547 */ /* 0x008ff0000b800000 */
[----:B0-----:R-:W-:Y:S01]  /*0140*/  SHF.R.S32.HI R4, RZ, 0x6, R6 ;  /* 0x00000006ff047819 */ /* 0x001fe20000011406 */
[----:B------:R-:W-:Y:S01]  /*0150*/  IMAD.MOV.U32 R5, RZ, RZ, RZ ;  /* 0x000000ffff057224 */ /* 0x000fe200078e00ff */
[----:B------:R-:W-:-:S06]  /*0160*/  UMOV UR4, URZ ;  /* 0x000000ff00047c82 */ /* 0x000fcc0008000000 */
.L_x_19:
[----:B------:R-:W0:Y:S01]  /*0170*/  LDC R6, c[0x0][0x388] ;  /* 0x0000e200ff067b82 */ /* 0x000e220000000800 */
[----:B------:R-:W1:Y:S01]  /*0180*/  LDCU UR5, c[0x0][0x398] ;  /* 0x00007300ff0577ac */ /* 0x000e620008000800 */
[----:B------:R-:W-:Y:S01]  /*0190*/  IMAD.MOV.U32 R8, RZ, RZ, RZ ;  /* 0x000000ffff087224 */ /* 0x000fe200078e00ff */
[----:B------:R-:W-:-:S05]  /*01a0*/  UIADD3 UR4, UPT, UPT, UR4, 0x1, URZ ;  /* 0x0000000104047890 */ /* 0x000fca000fffe0ff */
[----:B------:R-:W2:Y:S08]  /*01b0*/  LDC R7, c[0x0][0x388] ;  /* 0x0000e200ff077b82 */ /* 0x000eb00000000800 */
[----:B------:R-:W3:Y:S01]  /*01c0*/  LDC.64 R12, c[0x0][0x380] ;  /* 0x0000e000ff0c7b82 */ /* 0x000ee20000000a00 */
[----:B-1----:R-:W-:-:S03]  /*01d0*/  UISETP.NE.AND UP1, UPT, UR4, UR5, UPT ;  /* 0x000000050400728c */ /* 0x002fc6000bf25270 */
[----:B------:R-:W-:Y:S01]  /*01e0*/  UMOV UR5, URZ ;  /* 0x000000ff00057c82 */ /* 0x000fe20008000000 */
[----:B0-----:R-:W-:-:S04]  /*01f0*/  IABS R6, R6 ;  /* 0x0000000600067213 */ /* 0x001fc80000000000 */
[----:B------:R-:W0:Y:S08]  /*0200*/  I2F.RP R10, R6 ;  /* 0x00000006000a7306 */ /* 0x000e300000209400 */
[----:B0-----:R-:W0:Y:S02]  /*0210*/  MUFU.RCP R10, R10 ;  /* 0x0000000a000a7308 */ /* 0x001e240000001000 */
[----:B0-----:R-:W-:-:S06]  /*0220*/  VIADD R9, R10, 0xffffffe ;  /* 0x0ffffffe0a097836 */ /* 0x001fcc0000000000 */
[----:B------:R-:W0:Y:S02]  /*0230*/  F2I.FTZ.U32.TRUNC.NTZ R9, R9 ;  /* 0x0000000900097305 */ /* 0x000e24000021f000 */
[----:B0-----:R-:W-:-:S05]  /*0240*/  IADD3 R11, PT, PT, RZ, -R9, RZ ;  /* 0x80000009ff0b7210 */ /* 0x001fca0007ffe0ff */
[----:B------:R-:W-:-:S04]  /*0250*/  IMAD R11, R11, R6, RZ ;  /* 0x000000060b0b7224 */ /* 0x000fc800078e02ff */
[----:B------:R-:W-:-:S04]  /*0260*/  IMAD.HI.U32 R8, R9, R11, R8 ;  /* 0x0000000b09087227 */ /* 0x000fc800078e0008 */
[----:B--23--:R-:W-:-:S07]  /*0270*/  IMAD.MOV.U32 R9, RZ, RZ, R2 ;  /* 0x000000ffff097224 */ /* 0x00cfce00078e0002 */
.L_x_18:
[----:B------:R-:W-:Y:S02]  /*0280*/  IABS R25, R7 ;  /* 0x0000000700197213 */ /* 0x000fe40000000000 */
[-C--:B------:R-:W-:Y:S02]  /*0290*/  IABS R14, R9.reuse ;  /* 0x00000009000e7213 */ /* 0x080fe40000000000 */
[----:B------:R-:W0:Y:S01]  /*02a0*/  I2F.RP R15, R25 ;  /* 0x00000019000f7306 */ /* 0x000e220000209400 */
[----:B------:R-:W-:Y:S02]  /*02b0*/  IADD3 R17, PT, PT, R4, R9, RZ ;  /* 0x0000000904117210 */ /* 0x000fe40007ffe0ff */
[----:B------:R-:W-:Y:S01]  /*02c0*/  IMAD.HI.U32 R8, R8, R14, RZ ;  /* 0x0000000e08087227 */ /* 0x000fe200078e00ff */
[----:B------:R-:W-:Y:S02]  /*02d0*/  ISETP.GE.AND P2, PT, R9, RZ, PT ;  /* 0x000000ff0900720c */ /* 0x000fe40003f46270 */
[----:B------:R-:W-:Y:S01]  /*02e0*/  LOP3.LUT R26, RZ, R7, RZ, 0x33, !PT ;  /* 0x00000007ff1a7212 */ /* 0x000fe200078e33ff */
[----:B------:R-:W-:-:S04]  /*02f0*/  IMAD.MOV R8, RZ, RZ, -R8 ;  /* 0x000000ffff087224 */ /* 0x000fc800078e0a08 */
[----:B------:R-:W-:Y:S01]  /*0300*/  IMAD R14, R25, R8, R14 ;  /* 0x00000008190e7224 */ /* 0x000fe200078e020e */
[----:B0-----:R-:W0:Y:S04]  /*0310*/  MUFU.RCP R15, R15 ;  /* 0x0000000f000f7308 */ /* 0x001e280000001000 */
[----:B------:R-:W-:-:S13]  /*0320*/  ISETP.GT.U32.AND P0, PT, R6, R14, PT ;  /* 0x0000000e0600720c */ /* 0x000fda0003f04070 */
[----:B------:R-:W-:Y:S01]  /*0330*/  @!P0 IMAD.IADD R14, R14, 0x1, -R25 ;  /* 0x000000010e0e8824 */ /* 0x000fe200078e0a19 */
[----:B------:R-:W-:Y:S02]  /*0340*/  ISETP.NE.AND P0, PT, R7, RZ, PT ;  /* 0x000000ff0700720c */ /* 0x000fe40003f05270 */
[----:B0-----:R-:W-:Y:S02]  /*0350*/  IADD3 R10, PT, PT, R15, 0xffffffe, RZ ;  /* 0x0ffffffe0f0a7810 */ /* 0x001fe40007ffe0ff */
[----:B------:R-:W-:Y:S02]  /*0360*/  IABS R15, R17 ;  /* 0x00000011000f7213 */ /* 0x000fe40000000000 */
[----:B------:R0:W1:Y:S01]  /*0370*/  F2I.FTZ.U32.TRUNC.NTZ R11, R10 ;  /* 0x0000000a000b7305 */ /* 0x000062000021f000 */
[----:B------:R-:W-:Y:S01]  /*0380*/  ISETP.GT.U32.AND P1, PT, R6, R14, PT ;  /* 0x0000000e0600720c */ /* 0x000fe20003f24070 */
[----:B0-----:R-:W-:-:S12]  /*0390*/  IMAD.MOV.U32 R10, RZ, RZ, RZ ;  /* 0x000000ffff0a7224 */ /* 0x001fd800078e00ff */
[----:B------:R-:W-:Y:S02]  /*03a0*/  @!P1 IMAD.IADD R14, R14, 0x1, -R25 ;  /* 0x000000010e0e9824 */ /* 0x000fe400078e0a19 */
[----:B-1----:R-:W-:Y:S02]  /*03b0*/  IMAD.MOV R8, RZ, RZ, -R11 ;  /* 0x000000ffff087224 */ /* 0x002fe400078e0a0b */
[----:B------:R-:W-:Y:S02]  /*03c0*/  @!P2 IMAD.MOV R14, RZ, RZ, -R14 ;  /* 0x000000ffff0ea224 */ /* 0x000fe400078e0a0e */
[----:B------:R-:W-:-:S04]  /*03d0*/  IMAD R19, R8, R25, RZ ;  /* 0x0000001908137224 */ /* 0x000fc800078e02ff */
[----:B------:R-:W-:Y:S01]  /*03e0*/  IMAD.HI.U32 R8, R11, R19, R10 ;  /* 0x000000130b087227 */ /* 0x000fe200078e000a */
[----:B------:R-:W-:-:S05]  /*03f0*/  SEL R19, R26, R14, !P0 ;  /* 0x0000000e1a137207 */ /* 0x000fca0004000000 */
[----:B------:R-:W-:Y:S01]  /*0400*/  IMAD.HI.U32 R6, R8, R15, RZ ;  /* 0x0000000f08067227 */ /* 0x000fe200078e00ff */
[----:B------:R-:W-:-:S03]  /*0410*/  ISETP.GE.AND P2, PT, R17, RZ, PT ;  /* 0x000000ff1100720c */ /* 0x000fc60003f46270 */
[----:B------:R-:W-:Y:S01]  /*0420*/  IMAD.WIDE R18, R19, 0x4, R12 ;  /* 0x0000000413127825 */ /* 0x000fe200078e020c */
[----:B------:R-:W-:-:S05]  /*0430*/  IADD3 R6, PT, PT, -R6, RZ, RZ ;  /* 0x000000ff06067210 */ /* 0x000fca0007ffe1ff */
[----:B------:R-:W-:Y:S01]  /*0440*/  IMAD R10, R25, R6, R15 ;  /* 0x00000006190a7224 */ /* 0x000fe200078e020f */
[----:B------:R-:W-:Y:S01]  /*0450*/  MOV R6, R25 ;  /* 0x0000001900067202 */ /* 0x000fe20000000f00 */
[----:B------:R-:W-:Y:S01]  /*0460*/  IMAD.IADD R15, R4, 0x1, R17 ;  /* 0x00000001040f7824 */ /* 0x000fe200078e0211 */
[----:B------:R0:W2:Y:S02]  /*0470*/  LDG.E R18, desc[UR6][R18.64] ;  /* 0x0000000612127981 */ /* 0x0000a4000c1e1900 */
[----:B------:R-:W-:Y:S01]  /*0480*/  ISETP.GT.U32.AND P1, PT, R6, R10, PT ;  /* 0x0000000a0600720c */ /* 0x000fe20003f24070 */
[----:B------:R-:W-:Y:S01]  /*0490*/  IMAD.IADD R21, R4, 0x1, R15 ;  /* 0x0000000104157824 */ /* 0x000fe200078e020f */
[----:B------:R-:W-:-:S04]  /*04a0*/  IABS R16, R15 ;  /* 0x0000000f00107213 */ /* 0x000fc80000000000 */
[----:B------:R-:W-:Y:S01]  /*04b0*/  IABS R20, R21 ;  /* 0x0000001500147213 */ /* 0x000fe20000000000 */
[----:B------:R-:W-:-:S05]  /*04c0*/  IMAD.HI.U32 R11, R8, R16, RZ ;  /* 0x00000010080b7227 */ /* 0x000fca00078e00ff */
[----:B------:R-:W-:Y:S01]  /*04d0*/  IADD3 R14, PT, PT, -R11, RZ, RZ ;  /* 0x000000ff0b0e7210 */ /* 0x000fe20007ffe1ff */
[----:B------:R-:W-:-:S04]  /*04e0*/  IMAD.HI.U32 R11, R8, R20, RZ ;  /* 0x00000014080b7227 */ /* 0x000fc800078e00ff */
[C---:B------:R-:W-:Y:S02]  /*04f0*/  IMAD R14, R25.reuse, R14, R16 ;  /* 0x0000000e190e7224 */ /* 0x040fe400078e0210 */
[----:B------:R-:W-:Y:S02]  /*0500*/  IMAD.MOV R11, RZ, RZ, -R11 ;  /* 0x000000ffff0b7224 */ /* 0x000fe400078e0a0b */
[----:B------:R-:W-:Y:S01]  /*0510*/  @!P1 IMAD.IADD R10, R10, 0x1, -R25 ;  /* 0x000000010a0a9824 */ /* 0x000fe200078e0a19 */
[----:B------:R-:W-:Y:S01]  /*0520*/  ISETP.GT.U32.AND P3, PT, R6, R14, PT ;  /* 0x0000000e0600720c */ /* 0x000fe20003f64070 */
[----:B------:R-:W-:-:S03]  /*0530*/  IMAD R16, R25, R11, R20 ;  /* 0x0000000b19107224 */ /* 0x000fc600078e0214 */
[C---:B------:R-:W-:Y:S02]  /*0540*/  ISETP.GT.U32.AND P1, PT, R6.reuse, R10, PT ;  /* 0x0000000a0600720c */ /* 0x040fe40003f24070 */
[----:B------:R-:W-:-:S07]  /*0550*/  ISETP.GT.U32.AND P4, PT, R6, R16, PT ;  /* 0x000000100600720c */ /* 0x000fce0003f84070 */
[----:B------:R-:W-:-:S04]  /*0560*/  @!P3 IMAD.IADD R14, R14, 0x1, -R25 ;  /* 0x000000010e0eb824 */ /* 0x000fc800078e0a19 */
[-C--:B------:R-:W-:Y:S02]  /*0570*/  @!P1 IADD3 R10, PT, PT, R10, -R25.reuse, RZ ;  /* 0x800000190a0a9210 */ /* 0x080fe40007ffe0ff */
[----:B------:R-:W-:Y:S02]  /*0580*/  ISETP.GT.U32.AND P1, PT, R6, R14, PT ;  /* 0x0000000e0600720c */ /* 0x000fe40003f24070 */
[----:B------:R-:W-:Y:S01]  /*0590*/  @!P4 IADD3 R16, PT, PT, R16, -R25, RZ ;  /* 0x800000191010c210 */ /* 0x000fe20007ffe0ff */
[----:B------:R-:W-:-:S03]  /*05a0*/  @!P2 IMAD.MOV R10, RZ, RZ, -R10 ;  /* 0x000000ffff0aa224 */ /* 0x000fc600078e0a0a */
[----:B------:R-:W-:Y:S02]  /*05b0*/  ISETP.GT.U32.AND P3, PT, R6, R16, PT ;  /* 0x000000100600720c */ /* 0x000fe40003f64070 */
[----:B------:R-:W-:-:S05]  /*05c0*/  ISETP.GE.AND P2, PT, R15, RZ, PT ;  /* 0x000000ff0f00720c */ /* 0x000fca0003f46270 */
[----:B------:R-:W-:Y:S01]  /*05d0*/  @!P1 IMAD.IADD R14, R14, 0x1, -R25 ;  /* 0x000000010e0e9824 */ /* 0x000fe200078e0a19 */
[----:B------:R-:W-:Y:S02]  /*05e0*/  ISETP.GE.AND P1, PT, R21, RZ, PT ;  /* 0x000000ff1500720c */ /* 0x000fe40003f26270 */
[----:B------:R-:W-:-:S03]  /*05f0*/  SEL R11, R26, R10, !P0 ;  /* 0x0000000a1a0b7207 */ /* 0x000fc60004000000 */
[----:B------:R-:W-:Y:S02]  /*0600*/  @!P3 IADD3 R16, PT, PT, R16, -R25, RZ ;  /* 0x800000191010b210 */ /* 0x000fe40007ffe0ff */
[----:B------:R-:W-:-:S03]  /*0610*/  @!P2 IMAD.MOV R14, RZ, RZ, -R14 ;  /* 0x000000ffff0ea224 */ /* 0x000fc600078e0a0e */
[----:B0-----:R-:W-:Y:S02]  /*0620*/  IMAD.MOV.U32 R19, RZ, RZ, R16 ;  /* 0x000000ffff137224 */ /* 0x001fe400078e0010 */
[----:B------:R-:W-:Y:S01]  /*0630*/  IMAD.WIDE R10, R11, 0x4, R12 ;  /* 0x000000040b0a7825 */ /* 0x000fe200078e020c */
[----:B------:R-:W-:-:S03]  /*0640*/  SEL R15, R26, R14, !P0 ;  /* 0x0000000e1a0f7207 */ /* 0x000fc60004000000 */
[----:B------:R-:W-:Y:S01]  /*0650*/  @!P1 IMAD.MOV R19, RZ, RZ, -R19 ;  /* 0x000000ffff139224 */ /* 0x000fe200078e0a13 */
[----:B------:R0:W3:Y:S01]  /*0660*/  LDG.E R17, desc[UR6][R10.64] ;  /* 0x000000060a117981 */ /* 0x0000e2000c1e1900 */
[----:B------:R-:W-:-:S05]  /*0670*/  IMAD.WIDE R14, R15, 0x4, R12 ;  /* 0x000000040f0e7825 */ /* 0x000fca00078e020c */
[----:B------:R1:W4:Y:S01]  /*0680*/  LDG.E R16, desc[UR6][R14.64] ;  /* 0x000000060e107981 */ /* 0x000322000c1e1900 */
[----:B0-----:R-:W-:-:S05]  /*0690*/  SEL R11, R26, R19, !P0 ;  /* 0x000000131a0b7207 */ /* 0x001fca0004000000 */
[----:B------:R-:W-:-:S05]  /*06a0*/  IMAD.WIDE R10, R11, 0x4, R12 ;  /* 0x000000040b0a7825 */ /* 0x000fca00078e020c */
[----:B------:R0:W5:Y:S01]  /*06b0*/  LDG.E R24, desc[UR6][R10.64] ;  /* 0x000000060a187981 */ /* 0x000162000c1e1900 */
[----:B------:R-:W-:-:S04]  /*06c0*/  IADD3 R21, PT, PT, R4, R21, RZ ;  /* 0x0000001504157210 */ /* 0x000fc80007ffe0ff */
[----:B------:R-:W-:-:S05]  /*06d0*/  IABS R20, R21 ;  /* 0x0000001500147213 */ /* 0x000fca0000000000 */
[----:B------:R-:W-:-:S04]  /*06e0*/  IMAD.HI.U32 R19, R8, R20, RZ ;  /* 0x0000001408137227 */ /* 0x000fc800078e00ff */
[----:B------:R-:W-:-:S04]  /*06f0*/  IMAD.MOV R19, RZ, RZ, -R19 ;  /* 0x000000ffff137224 */ /* 0x000fc800078e0a13 */
[----:B------:R-:W-:Y:S02]  /*0700*/  IMAD R19, R25, R19, R20 ;  /* 0x0000001319137224 */ /* 0x000fe400078e0214 */
[----:B------:R-:W-:-:S03]  /*0710*/  IMAD.IADD R27, R4, 0x1, R21 ;  /* 0x00000001041b7824 */ /* 0x000fc600078e0215 */
[----:B------:R-:W-:Y:S02]  /*0720*/  ISETP.GT.U32.AND P1, PT, R6, R19, PT ;  /* 0x000000130600720c */ /* 0x000fe40003f24070 */
[-C--:B------:R-:W-:Y:S02]  /*0730*/  IABS R23, R27.reuse ;  /* 0x0000001b00177213 */ /* 0x080fe40000000000 */
[----:B-1----:R-:W-:-:S03]  /*0740*/  IADD3 R15, PT, PT, R4, R27, RZ ;  /* 0x0000001b040f7210 */ /* 0x002fc60007ffe0ff */
[----:B0-----:R-:W-:Y:S01]  /*0750*/  IMAD.HI.U32 R10, R8, R23, RZ ;  /* 0x00000017080a7227 */ /* 0x001fe200078e00ff */
[----:B------:R-:W-:Y:S02]  /*0760*/  IABS R11, R15 ;  /* 0x0000000f000b7213 */ /* 0x000fe40000000000 */
[----:B------:R-:W-:-:S03]  /*0770*/  ISETP.GE.AND P3, PT, R21, RZ, PT ;  /* 0x000000ff1500720c */ /* 0x000fc60003f66270 */
[----:B------:R-:W-:Y:S01]  /*0780*/  @!P1 IMAD.IADD R19, R19, 0x1, -R25 ;  /* 0x0000000113139824 */ /* 0x000fe200078e0a19 */
[----:B------:R-:W-:Y:S01]  /*0790*/  MOV R21, R11 ;  /* 0x0000000b00157202 */ /* 0x000fe20000000f00 */
[----:B------:R-:W-:-:S03]  /*07a0*/  IMAD.MOV R10, RZ, RZ, -R10 ;  /* 0x000000ffff0a7224 */ /* 0x000fc600078e0a0a */
[----:B------:R-:W-:Y:S01]  /*07b0*/  ISETP.GT.U32.AND P2, PT, R6, R19, PT ;  /* 0x000000130600720c */ /* 0x000fe20003f44070 */
[----:B------:R-:W-:Y:S02]  /*07c0*/  IMAD R23, R25, R10, R23 ;  /* 0x0000000a19177224 */ /* 0x000fe400078e0217 */
[----:B------:R-:W-:-:S05]  /*07d0*/  IMAD.HI.U32 R10, R8, R21, RZ ;  /* 0x00000015080a7227 */ /* 0x000fca00078e00ff */
[----:B------:R-:W-:-:S05]  /*07e0*/  IADD3 R14, PT, PT, -R10, RZ, RZ ;  /* 0x000000ff0a0e7210 */ /* 0x000fca0007ffe1ff */
[----:B------:R-:W-:Y:S02]  /*07f0*/  @!P2 IMAD.IADD R19, R19, 0x1, -R25 ;  /* 0x000000011313a824 */ /* 0x000fe400078e0a19 */
[----:B------:R-:W-:-:S03]  /*0800*/  IMAD R21, R25, R14, R21 ;  /* 0x0000000e19157224 */ /* 0x000fc600078e0215 */
[----:B------:R-:W-:Y:S02]  /*0810*/  @!P3 IADD3 R19, PT, PT, -R19, RZ, RZ ;  /* 0x000000ff1313b210 */ /* 0x000fe40007ffe1ff */
[C---:B------:R-:W-:Y:S02]  /*0820*/  ISETP.GT.U32.AND P3, PT, R6.reuse, R21, PT ;  /* 0x000000150600720c */ /* 0x040fe40003f64070 */
[----:B------:R-:W-:Y:S02]  /*0830*/  ISETP.GT.U32.AND P4, PT, R6, R23, PT ;  /* 0x000000170600720c */ /* 0x000fe40003f84070 */
[----:B------:R-:W-:Y:S01]  /*0840*/  ISETP.GE.AND P6, PT, R27, RZ, PT ;  /* 0x000000ff1b00720c */ /* 0x000fe20003fc6270 */
[----:B------:R-:W-:-:S04]  /*0850*/  IMAD.IADD R27, R4, 0x1, R15 ;  /* 0x00000001041b7824 */ /* 0x000fc800078e020f */
[----:B------:R-:W-:Y:S01]  /*0860*/  IMAD.IADD R11, R4, 0x1, R27 ;  /* 0x00000001040b7824 */ /* 0x000fe200078e021b */
[----:B------:R-:W-:-:S03]  /*0870*/  IABS R29, R27 ;  /* 0x0000001b001d7213 */ /* 0x000fc60000000000 */
[--C-:B------:R-:W-:Y:S01]  /*0880*/  @!P3 IMAD.IADD R21, R21, 0x1, -R25.reuse ;  /* 0x000000011515b824 */ /* 0x100fe200078e0a19 */
[----:B------:R-:W-:Y:S01]  /*0890*/  ISETP.GE.AND P5, PT, R15, RZ, PT ;  /* 0x000000ff0f00720c */ /* 0x000fe20003fa6270 */
[----:B------:R-:W-:Y:S01]  /*08a0*/  IMAD.HI.U32 R10, R8, R29, RZ ;  /* 0x0000001d080a7227 */ /* 0x000fe200078e00ff */
[----:B------:R-:W-:Y:S02]  /*08b0*/  IABS R15, R11 ;  /* 0x0000000b000f7213 */ /* 0x000fe40000000000 */
[----:B------:R-:W-:Y:S01]  /*08c0*/  ISETP.GT.U32.AND P3, PT, R6, R21, PT ;  /* 0x000000150600720c */ /* 0x000fe20003f64070 */
[----:B------:R-:W-:Y:S02]  /*08d0*/  @!P4 IMAD.IADD R23, R23, 0x1, -R25 ;  /* 0x000000011717c824 */ /* 0x000fe400078e0a19 */
[----:B------:R-:W-:Y:S02]  /*08e0*/  IMAD.MOV R14, RZ, RZ, -R10 ;  /* 0x000000ffff0e7224 */ /* 0x000fe400078e0a0a */
[----:B------:R-:W-:Y:S01]  /*08f0*/  IMAD.HI.U32 R10, R8, R15, RZ ;  /* 0x0000000f080a7227 */ /* 0x000fe200078e00ff */
[----:B------:R-:W-:-:S04]  /*0900*/  ISETP.GT.U32.AND P4, PT, R6, R23, PT ;  /* 0x000000170600720c */ /* 0x000fc80003f84070 */
[----:B------:R-:W-:-:S03]  /*0910*/  IADD3 R10, PT, PT, -R10, RZ, RZ ;  /* 0x000000ff0a0a7210 */ /* 0x000fc60007ffe1ff */
[----:B------:R-:W-:Y:S02]  /*0920*/  @!P3 IMAD.IADD R21, R21, 0x1, -R25 ;  /* 0x000000011515b824 */ /* 0x000fe400078e0a19 */
[----:B------:R-:W-:Y:S02]  /*0930*/  IMAD R15, R25, R10, R15 ;  /* 0x0000000a190f7224 */ /* 0x000fe400078e020f */
[----:B------:R-:W-:Y:S02]  /*0940*/  @!P5 IMAD.MOV R21, RZ, RZ, -R21 ;  /* 0x000000ffff15d224 */ /* 0x000fe400078e0a15 */
[----:B------:R-:W-:Y:S01]  /*0950*/  @!P4 IMAD.IADD R23, R23, 0x1, -R25 ;  /* 0x000000011717c824 */ /* 0x000fe200078e0a19 */
[----:B------:R-:W-:Y:S01]  /*0960*/  ISETP.GT.U32.AND P5, PT, R6, R15, PT ;  /* 0x0000000f0600720c */ /* 0x000fe20003fa4070 */
[----:B------:R-:W-:Y:S01]  /*0970*/  IMAD R29, R25, R14, R29 ;  /* 0x0000000e191d7224 */ /* 0x000fe200078e021d */
[----:B------:R-:W-:Y:S02]  /*0980*/  ISETP.GE.AND P2, PT, R11, RZ, PT ;  /* 0x000000ff0b00720c */ /* 0x000fe40003f46270 */
[----:B------:R-:W-:-:S02]  /*0990*/  @!P6 IADD3 R23, PT, PT, -R23, RZ, RZ ;  /* 0x000000ff1717e210 */ /* 0x000fc40007ffe1ff */
[----:B------:R-:W-:Y:S01]  /*09a0*/  ISETP.GT.U32.AND P6, PT, R6, R29, PT ;  /* 0x0000001d0600720c */ /* 0x000fe20003fc4070 */
[----:B------:R-:W-:-:S05]  /*09b0*/  IMAD.IADD R11, R4, 0x1, R11 ;  /* 0x00000001040b7824 */ /* 0x000fca00078e020b */
[----:B------:R-:W-:Y:S01]  /*09c0*/  IABS R14, R11 ;  /* 0x0000000b000e7213 */ /* 0x000fe20000000000 */
[----:B------:R-:W-:Y:S01]  /*09d0*/  @!P5 IMAD.IADD R15, R15, 0x1, -R25 ;  /* 0x000000010f0fd824 */ /* 0x000fe200078e0a19 */
[----:B------:R-:W-:Y:S01]  /*09e0*/  ISETP.GE.AND P1, PT, R27, RZ, PT ;  /* 0x000000ff1b00720c */ /* 0x000fe20003f26270 */
[----:B------:R-:W-:Y:S02]  /*09f0*/  IMAD.IADD R27, R4, 0x1, R11 ;  /* 0x00000001041b7824 */ /* 0x000fe400078e020b */
[----:B------:R-:W-:Y:S01]  /*0a00*/  IMAD.HI.U32 R10, R8, R14, RZ ;  /* 0x0000000e080a7227 */ /* 0x000fe200078e00ff */
[----:B------:R-:W-:Y:S02]  /*0a10*/  ISETP.GT.U32.AND P5, PT, R6, R15, PT ;  /* 0x0000000f0600720c */ /* 0x000fe40003fa4070 */
[----:B------:R-:W-:Y:S02]  /*0a20*/  @!P6 IADD3 R29, PT, PT, R29, -R25, RZ ;  /* 0x800000191d1de210 */ /* 0x000fe40007ffe0ff */
[----:B------:R-:W-:-:S02]  /*0a30*/  ISETP.GE.AND P4, PT, R11, RZ, PT ;  /* 0x000000ff0b00720c */ /* 0x000fc40003f86270 */
[----:B------:R-:W-:Y:S02]  /*0a40*/  IADD3 R10, PT, PT, -R10, RZ, RZ ;  /* 0x000000ff0a0a7210 */ /* 0x000fe40007ffe1ff */
[----:B------:R-:W-:Y:S02]  /*0a50*/  ISETP.GT.U32.AND P6, PT, R6, R29, PT ;  /* 0x0000001d0600720c */ /* 0x000fe40003fc4070 */
[----:B------:R-:W-:Y:S01]  /*0a60*/  IABS R11, R27 ;  /* 0x0000001b000b7213 */ /* 0x000fe20000000000 */
[----:B------:R-:W-:-:S04]  /*0a70*/  IMAD R14, R25, R10, R14 ;  /* 0x0000000a190e7224 */ /* 0x000fc800078e020e */
[----:B------:R-:W-:Y:S01]  /*0a80*/  IMAD.HI.U32 R10, R8, R11, RZ ;  /* 0x0000000b080a7227 */ /* 0x000fe200078e00ff */
[----:B------:R-:W-:-:S03]  /*0a90*/  ISETP.GE.AND P3, PT, R27, RZ, PT ;  /* 0x000000ff1b00720c */ /* 0x000fc60003f66270 */
[----:B------:R-:W-:Y:S01]  /*0aa0*/  @!P5 IMAD.IADD R15, R15, 0x1, -R25 ;  /* 0x000000010f0fd824 */ /* 0x000fe200078e0a19 */
[----:B------:R-:W-:Y:S01]  /*0ab0*/  ISETP.GT.U32.AND P5, PT, R6, R14, PT ;  /* 0x0000000e0600720c */ /* 0x000fe20003fa4070 */
[----:B------:R-:W-:Y:S01]  /*0ac0*/  IMAD.MOV R10, RZ, RZ, -R10 ;  /* 0x000000ffff0a7224 */ /* 0x000fe200078e0a0a */
[----:B------:R-:W-:Y:S01]  /*0ad0*/  @!P6 IADD3 R29, PT, PT, R29, -R25, RZ ;  /* 0x800000191d1de210 */ /* 0x000fe20007ffe0ff */
[----:B------:R-:W-:Y:S02]  /*0ae0*/  IMAD.IADD R27, R4, 0x1, R27 ;  /* 0x00000001041b7824 */ /* 0x000fe400078e021b */
[----:B------:R-:W-:Y:S02]  /*0af0*/  IMAD R11, R25, R10, R11 ;  /* 0x0000000a190b7224 */ /* 0x000fe400078e020b */
[----:B------:R-:W-:Y:S01]  /*0b00*/  @!P1 IMAD.MOV R29, RZ, RZ, -R29 ;  /* 0x000000ffff1d9224 */ /* 0x000fe200078e0a1d */
[----:B------:R-:W-:Y:S02]  /*0b10*/  IABS R10, R27 ;  /* 0x0000001b000a7213 */ /* 0x000fe40000000000 */
[----:B------:R-:W-:-:S02]  /*0b20*/  ISETP.GT.U32.AND P1, PT, R6, R11, PT ;  /* 0x0000000b0600720c */ /* 0x000fc40003f24070 */
[----:B------:R-:W-:Y:S01]  /*0b30*/  ISETP.GE.AND P6, PT, R27, RZ, PT ;  /* 0x000000ff1b00720c */ /* 0x000fe20003fc6270 */
[----:B------:R-:W-:Y:S02]  /*0b40*/  @!P5 IMAD.IADD R14, R14, 0x1, -R25 ;  /* 0x000000010e0ed824 */ /* 0x000fe400078e0a19 */
[----:B------:R-:W-:Y:S01]  /*0b50*/  IMAD.IADD R27, R4, 0x1, R27 ;  /* 0x00000001041b7824 */ /* 0x000fe200078e021b */
[----:B------:R-:W-:Y:S02]  /*0b60*/  @!P2 IADD3 R15, PT, PT, -R15, RZ, RZ ;  /* 0x000000ff0f0fa210 */ /* 0x000fe40007ffe1ff */
[----:B------:R-:W-:Y:S02]  /*0b70*/  ISETP.GT.U32.AND P5, PT, R6, R14, PT ;  /* 0x0000000e0600720c */ /* 0x000fe40003fa4070 */
[----:B------:R-:W-:Y:S02]  /*0b80*/  IABS R20, R27 ;  /* 0x0000001b00147213 */ /* 0x000fe40000000000 */
[----:B------:R-:W-:Y:S01]  /*0b90*/  ISETP.GE.AND P2, PT, R27, RZ, PT ;  /* 0x000000ff1b00720c */ /* 0x000fe20003f46270 */
[----:B------:R-:W-:Y:S01]  /*0ba0*/  IMAD.IADD R27, R4, 0x1, R27 ;  /* 0x00000001041b7824 */ /* 0x000fe200078e021b */
[----:B------:R-:W-:-:S04]  /*0bb0*/  @!P1 IADD3 R11, PT, PT, R11, -R25, RZ ;  /* 0x800000190b0b9210 */ /* 0x000fc80007ffe0ff */
[----:B------:R-:W-:-:S03]  /*0bc0*/  ISETP.GT.U32.AND P1, PT, R6, R11, PT ;  /* 0x0000000b0600720c */ /* 0x000fc60003f24070 */
[----:B------:R-:W-:Y:S01]  /*0bd0*/  @!P5 IMAD.IADD R14, R14, 0x1, -R25 ;  /* 0x000000010e0ed824 */ /* 0x000fe200078e0a19 */
[----:B------:R-:W-:-:S09]  /*0be0*/  SEL R23, R26, R23, !P0 ;  /* 0x000000171a177207 */ /* 0x000fd20004000000 */
[----:B------:R-:W-:Y:S02]  /*0bf0*/  @!P1 IMAD.IADD R11, R11, 0x1, -R25 ;  /* 0x000000010b0b9824 */ /* 0x000fe400078e0a19 */
[----:B--2---:R-:W-:Y:S01]  /*0c00*/  FADD R18, R18, R5 ;  /* 0x0000000512127221 */ /* 0x004fe20000000000 */
[----:B------:R-:W-:-:S04]  /*0c10*/  IMAD.HI.U32 R5, R8, R10, RZ ;  /* 0x0000000a08057227 */ /* 0x000fc800078e00ff */
[----:B------:R-:W-:-:S04]  /*0c20*/  IMAD.MOV R5, RZ, RZ, -R5 ;  /* 0x000000ffff057224 */ /* 0x000fc800078e0a05 */
[----:B------:R-:W-:-:S05]  /*0c30*/  IMAD R10, R25, R5, R10 ;  /* 0x00000005190a7224 */ /* 0x000fca00078e020a */
[----:B------:R-:W-:Y:S01]  /*0c40*/  ISETP.GT.U32.AND P5, PT, R6, R10, PT ;  /* 0x0000000a0600720c */ /* 0x000fe20003fa4070 */
[----:B------:R-:W-:Y:S01]  /*0c50*/  IMAD.WIDE R22, R23, 0x4, R12 ;  /* 0x0000000417167825 */ /* 0x000fe200078e020c */
[C---:B------:R-:W-:Y:S02]  /*0c60*/  SEL R19, R26.reuse, R19, !P0 ;  /* 0x000000131a137207 */ /* 0x040fe40004000000 */
[----:B------:R-:W-:-:S03]  /*0c70*/  SEL R29, R26, R29, !P0 ;  /* 0x0000001d1a1d7207 */ /* 0x000fc60004000000 */
[----:B------:R0:W2:Y:S06]  /*0c80*/  LDG.E R22, desc[UR6][R22.64] ;  /* 0x0000000616167981 */ /* 0x0000ac000c1e1900 */
[----:B------:R-:W-:Y:S01]  /*0c90*/  @!P5 IMAD.IADD R10, R10, 0x1, -R25 ;  /* 0x000000010a0ad824 */ /* 0x000fe200078e0a19 */
[----:B0-----:R-:W-:Y:S01]  /*0ca0*/  MOV R23, R14 ;  /* 0x0000000e00177202 */ /* 0x001fe20000000f00 */
[----:B------:R-:W-:-:S03]  /*0cb0*/  IMAD.WIDE R28, R29, 0x4, R12 ;  /* 0x000000041d1c7825 */ /* 0x000fc600078e020c */
[----:B------:R-:W-:Y:S01]  /*0cc0*/  @!P4 IADD3 R23, PT, PT, -R23, RZ, RZ ;  /* 0x000000ff1717c210 */ /* 0x000fe20007ffe1ff */
[----:B---3--:R-:W-:Y:S01]  /*0cd0*/  FADD R5, R18, R17 ;  /* 0x0000001112057221 */ /* 0x008fe20000000000 */
[----:B------:R-:W-:-:S04]  /*0ce0*/  IMAD.HI.U32 R17, R8, R20, RZ ;  /* 0x0000001408117227 */ /* 0x000fc800078e00ff */
[----:B----4-:R-:W-:Y:S01]  /*0cf0*/  FADD R5, R5, R16 ;  /* 0x0000001005057221 */ /* 0x010fe20000000000 */
[----:B------:R-:W-:Y:S02]  /*0d00*/  IABS R16, R27 ;  /* 0x0000001b00107213 */ /* 0x000fe40000000000 */
[----:B------:R-:W-:-:S05]  /*0d10*/  IADD3 R17, PT, PT, -R17, RZ, RZ ;  /* 0x000000ff11117210 */ /* 0x000fca0007ffe1ff */
[----:B------:R-:W-:Y:S02]  /*0d20*/  IMAD R17, R25, R17, R20 ;  /* 0x0000001119117224 */ /* 0x000fe400078e0214 */
[----:B-----5:R-:W-:Y:S01]  /*0d30*/  FADD R24, R5, R24 ;  /* 0x0000001805187221 */ /* 0x020fe20000000000 */
[----:B------:R-:W-:Y:S02]  /*0d40*/  IMAD.HI.U32 R5, R8, R16, RZ ;  /* 0x0000001008057227 */ /* 0x000fe400078e00ff */
[----:B------:R-:W-:-:S03]  /*0d50*/  ISETP.GT.U32.AND P1, PT, R6, R17, PT ;  /* 0x000000110600720c */ /* 0x000fc60003f24070 */
[----:B------:R-:W-:-:S05]  /*0d60*/  IADD3 R5, PT, PT, -R5, RZ, RZ ;  /* 0x000000ff05057210 */ /* 0x000fca0007ffe1ff */
[----:B------:R-:W-:-:S05]  /*0d70*/  IMAD R16, R25, R5, R16 ;  /* 0x0000000519107224 */ /* 0x000fca00078e0210 */
[C---:B------:R-:W-:Y:S01]  /*0d80*/  ISETP.GT.U32.AND P5, PT, R6.reuse, R16, PT ;  /* 0x000000100600720c */ /* 0x040fe20003fa4070 */
[----:B------:R-:W-:Y:S02]  /*0d90*/  @!P1 IMAD.IADD R17, R17, 0x1, -R25 ;  /* 0x0000000111119824 */ /* 0x000fe400078e0a19 */
[----:B------:R-:W-:Y:S01]  /*0da0*/  IMAD.WIDE R18, R19, 0x4, R12 ;  /* 0x0000000413127825 */ /* 0x000fe200078e020c */
[C---:B------:R-:W-:Y:S02]  /*0db0*/  ISETP.GT.U32.AND P4, PT, R6.reuse, R10, PT ;  /* 0x0000000a0600720c */ /* 0x040fe40003f84070 */
[----:B------:R-:W-:Y:S02]  /*0dc0*/  ISETP.GT.U32.AND P1, PT, R6, R17, PT ;  /* 0x000000110600720c */ /* 0x000fe40003f24070 */
[----:B------:R-:W3:Y:S05]  /*0dd0*/  LDG.E R5, desc[UR6][R18.64] ;  /* 0x0000000612057981 */ /* 0x000eea000c1e1900 */
[----:B------:R-:W-:-:S02]  /*0de0*/  @!P5 IADD3 R16, PT, PT, R16, -R25, RZ ;  /* 0x800000191010d210 */ /* 0x000fc40007ffe0ff */
[----:B------:R-:W-:Y:S02]  /*0df0*/  SEL R21, R26, R21, !P0 ;  /* 0x000000151a157207 */ /* 0x000fe40004000000 */
[----:B------:R-:W-:Y:S01]  /*0e00*/  ISETP.GT.U32.AND P5, PT, R6, R16, PT ;  /* 0x000000100600720c */ /* 0x000fe20003fa4070 */
[----:B------:R0:W4:Y:S01]  /*0e10*/  LDG.E R18, desc[UR6][R28.64] ;  /* 0x000000061c127981 */ /* 0x000122000c1e1900 */
[C---:B------:R-:W-:Y:S01]  /*0e20*/  SEL R15, R26.reuse, R15, !P0 ;  /* 0x0000000f1a0f7207 */ /* 0x040fe20004000000 */
[----:B------:R-:W-:Y:S01]  /*0e30*/  IMAD.WIDE R20, R21, 0x4, R12 ;  /* 0x0000000415147825 */ /* 0x000fe200078e020c */
[----:B------:R-:W-:-:S03]  /*0e40*/  SEL R23, R26, R23, !P0 ;  /* 0x000000171a177207 */ /* 0x000fc60004000000 */
[----:B0-----:R-:W-:Y:S01]  /*0e50*/  IMAD.MOV.U32 R29, RZ, RZ, R11 ;  /* 0x000000ffff1d7224 */ /* 0x001fe200078e000b */
[-C--:B------:R-:W-:Y:S01]  /*0e60*/  @!P4 IADD3 R10, PT, PT, R10, -R25.reuse, RZ ;  /* 0x800000190a0ac210 */ /* 0x080fe20007ffe0ff */
[----:B------:R-:W-:Y:S01]  /*0e70*/  @!P1 IMAD.IADD R17, R17, 0x1, -R25 ;  /* 0x0000000111119824 */ /* 0x000fe200078e0a19 */
[----:B------:R0:W5:Y:S01]  /*0e80*/  LDG.E R19, desc[UR6][R20.64] ;  /* 0x0000000614137981 */ /* 0x000162000c1e1900 */
[----:B------:R-:W-:Y:S01]  /*0e90*/  @!P3 IMAD.MOV R29, RZ, RZ, -R29 ;  /* 0x000000ffff1db224 */ /* 0x000fe200078e0a1d */
[----:B------:R-:W-:Y:S01]  /*0ea0*/  ISETP.GE.AND P1, PT, R27, RZ, PT ;  /* 0x000000ff1b00720c */ /* 0x000fe20003f26270 */
[--C-:B------:R-:W-:Y:S01]  /*0eb0*/  IMAD.WIDE R14, R15, 0x4, R12.reuse ;  /* 0x000000040f0e7825 */ /* 0x100fe200078e020c */
[----:B------:R-:W-:Y:S02]  /*0ec0*/  @!P5 IADD3 R16, PT, PT, R16, -R25, RZ ;  /* 0x800000191010d210 */ /* 0x000fe40007ffe0ff */
[----:B------:R-:W-:Y:S02]  /*0ed0*/  SEL R28, R26, R29, !P0 ;  /* 0x0000001d1a1c7207 */ /* 0x000fe40004000000 */
[----:B------:R1:W4:Y:S01]  /*0ee0*/  LDG.E R11, desc[UR6][R14.64] ;  /* 0x000000060e0b7981 */ /* 0x000322000c1e1900 */
[----:B0-----:R-:W-:Y:S01]  /*0ef0*/  IMAD.WIDE R20, R23, 0x4, R12 ;  /* 0x0000000417147825 */ /* 0x001fe200078e020c */
[----:B------:R-:W-:-:S03]  /*0f00*/  MOV R23, R10 ;  /* 0x0000000a00177202 */ /* 0x000fc60000000f00 */
[----:B------:R-:W-:Y:S01]  /*0f10*/  IMAD.MOV.U32 R29, RZ, RZ, R17 ;  /* 0x000000ffff1d7224 */ /* 0x000fe200078e0011 */
[----:B------:R-:W-:Y:S01]  /*0f20*/  @!P6 IADD3 R23, PT, PT, -R23, RZ, RZ ;  /* 0x000000ff1717e210 */ /* 0x000fe20007ffe1ff */
[----:B------:R0:W4:Y:S01]  /*0f30*/  LDG.E R10, desc[UR6][R20.64] ;  /* 0x00000006140a7981 */ /* 0x000122000c1e1900 */
[----:B-1----:R-:W-:Y:S01]  /*0f40*/  IMAD.WIDE R14, R28, 0x4, R12 ;  /* 0x000000041c0e7825 */ /* 0x002fe200078e020c */
[----:B------:R-:W-:Y:S02]  /*0f50*/  MOV R28, R16 ;  /* 0x00000010001c7202 */ /* 0x000fe40000000f00 */
[C---:B------:R-:W-:Y:S01]  /*0f60*/  SEL R17, R26.reuse, R23, !P0 ;  /* 0x000000171a117207 */ /* 0x040fe20004000000 */
[----:B------:R-:W-:Y:S01]  /*0f70*/  @!P2 IMAD.MOV R29, RZ, RZ, -R29 ;  /* 0x000000ffff1da224 */ /* 0x000fe200078e0a1d */
[----:B------:R1:W4:Y:S01]  /*0f80*/  LDG.E R23, desc[UR6][R14.64] ;  /* 0x000000060e177981 */ /* 0x000322000c1e1900 */
[----:B------:R-:W-:Y:S02]  /*0f90*/  @!P1 IMAD.MOV R28, RZ, RZ, -R28 ;  /* 0x000000ffff1c9224 */ /* 0x000fe400078e0a1c */
[----:B------:R-:W-:Y:S01]  /*0fa0*/  IMAD.WIDE R16, R17, 0x4, R12 ;  /* 0x0000000411107825 */ /* 0x000fe200078e020c */
[----:B0-----:R-:W-:-:S02]  /*0fb0*/  SEL R21, R26, R29, !P0 ;  /* 0x0000001d1a157207 */ /* 0x001fc40004000000 */
[----:B------:R-:W-:Y:S02]  /*0fc0*/  SEL R28, R26, R28, !P0 ;  /* 0x0000001c1a1c7207 */ /* 0x000fe40004000000 */
[----:B------:R-:W-:Y:S02]  /*0fd0*/  IADD3 R29, PT, PT, R4, R27, RZ ;  /* 0x0000001b041d7210 */ /* 0x000fe40007ffe0ff */
[----:B------:R0:W4:Y:S01]  /*0fe0*/  LDG.E R27, desc[UR6][R16.64] ;  /* 0x00000006101b7981 */ /* 0x000122000c1e1900 */
[----:B-1----:R-:W-:-:S05]  /*0ff0*/  IMAD.WIDE R14, R28, 0x4, R12 ;  /* 0x000000041c0e7825 */ /* 0x002fca00078e020c */
[----:B------:R1:W4:Y:S01]  /*1000*/  LDG.E R28, desc[UR6][R14.64] ;  /* 0x000000060e1c7981 */ /* 0x000322000c1e1900 */
[----:B0-----:R-:W-:Y:S02]  /*1010*/  IABS R16, R29 ;  /* 0x0000001d00107213 */ /* 0x001fe40000000000 */
[----:B------:R-:W-:-:S03]  /*1020*/  ISETP.GE.AND P2, PT, R29, RZ, PT ;  /* 0x000000ff1d00720c */ /* 0x000fc60003f46270 */
[----:B-1----:R-:W-:Y:S01]  /*1030*/  IMAD.HI.U32 R14, R8, R16, RZ ;  /* 0x00000010080e7227 */ /* 0x002fe200078e00ff */
[----:B------:R-:W-:-:S03]  /*1040*/  IADD3 R29, PT, PT, R4, R29, RZ ;  /* 0x0000001d041d7210 */ /* 0x000fc60007ffe0ff */
[----:B------:R-:W-:-:S04]  /*1050*/  IMAD.MOV R14, RZ, RZ, -R14 ;  /* 0x000000ffff0e7224 */ /* 0x000fc800078e0a0e */
[----:B------:R-:W-:Y:S01]  /*1060*/  IMAD R16, R25, R14, R16 ;  /* 0x0000000e19107224 */ /* 0x000fe200078e0210 */
[----:B------:R-:W-:-:S05]  /*1070*/  IABS R14, R29 ;  /* 0x0000001d000e7213 */ /* 0x000fca0000000000 */
[----:B------:R-:W-:-:S04]  /*1080*/  IMAD.HI.U32 R17, R8, R14, RZ ;  /* 0x0000000e08117227 */ /* 0x000fc800078e00ff */
[----:B------:R-:W-:Y:S01]  /*1090*/  IMAD.MOV R17, RZ, RZ, -R17 ;  /* 0x000000ffff117224 */ /* 0x000fe200078e0a11 */
[----:B------:R-:W-:-:S03]  /*10a0*/  ISETP.GT.U32.AND P1, PT, R6, R16, PT ;  /* 0x000000100600720c */ /* 0x000fc60003f24070 */
[----:B------:R-:W-:-:S05]  /*10b0*/  IMAD R14, R25, R17, R14 ;  /* 0x00000011190e7224 */ /* 0x000fca00078e020e */
[----:B------:R-:W-:-:S05]  /*10c0*/  ISETP.GT.U32.AND P3, PT, R6, R14, PT ;  /* 0x0000000e0600720c */ /* 0x000fca0003f64070 */
[----:B------:R-:W-:-:S04]  /*10d0*/  @!P1 IADD3 R16, PT, PT, R16, -R25, RZ ;  /* 0x8000001910109210 */ /* 0x000fc80007ffe0ff */
[----:B------:R-:W-:-:S04]  /*10e0*/  ISETP.GT.U32.AND P1, PT, R6, R16, PT ;  /* 0x000000100600720c */ /* 0x000fc80003f24070 */
[----:B------:R-:W-:Y:S01]  /*10f0*/  @!P3 IMAD.IADD R14, R14, 0x1, -R25 ;  /* 0x000000010e0eb824 */ /* 0x000fe200078e0a19 */
[----:B------:R-:W-:-:S04]  /*1100*/  ISETP.GE.AND P4, PT, R29, RZ, PT ;  /* 0x000000ff1d00720c */ /* 0x000fc80003f86270 */
[----:B------:R-:W-:-:S04]  /*1110*/  ISETP.GT.U32.AND P3, PT, R6, R14, PT ;  /* 0x0000000e0600720c */ /* 0x000fc80003f64070 */
[----:B------:R-:W-:Y:S01]  /*1120*/  @!P1 IADD3 R16, PT, PT, R16, -R25, RZ ;  /* 0x8000001910109210 */ /* 0x000fe20007ffe0ff */
[----:B------:R-:W-:-:S03]  /*1130*/  IMAD.WIDE R20, R21, 0x4, R12 ;  /* 0x0000000415147825 */ /* 0x000fc600078e020c */
[----:B------:R-:W-:-:S03]  /*1140*/  @!P2 IADD3 R16, PT, PT, -R16, RZ, RZ ;  /* 0x000000ff1010a210 */ /* 0x000fc60007ffe1ff */
[----:B------:R-:W4:Y:S02]  /*1150*/  LDG.E R20, desc[UR6][R20.64] ;  /* 0x0000000614147981 */ /* 0x000f24000c1e1900 */
[----:B------:R-:W-:Y:S01]  /*1160*/  @!P3 IMAD.IADD R14, R14, 0x1, -R25 ;  /* 0x000000010e0eb824 */ /* 0x000fe200078e0a19 */
[----:B------:R-:W-:-:S03]  /*1170*/  SEL R15, R26, R16, !P0 ;  /* 0x000000101a0f7207 */ /* 0x000fc60004000000 */
[----:B------:R-:W-:-:S05]  /*1180*/  @!P4 IMAD.MOV R14, RZ, RZ, -R14 ;  /* 0x000000ffff0ec224 */ /* 0x000fca00078e0a0e */
[----:B------:R-:W-:Y:S01]  /*1190*/  SEL R17, R26, R14, !P0 ;  /* 0x0000000e1a117207 */ /* 0x000fe20004000000 */
[----:B------:R-:W-:-:S04]  /*11a0*/  IMAD.WIDE R14, R15, 0x4, R12 ;  /* 0x000000040f0e7825 */ /* 0x000fc800078e020c */
[----:B------:R-:W-:Y:S02]  /*11b0*/  IMAD.WIDE R16, R17, 0x4, R12 ;  /* 0x0000000411107825 */ /* 0x000fe400078e020c */
[----:B------:R-:W4:Y:S04]  /*11c0*/  LDG.E R14, desc[UR6][R14.64] ;  /* 0x000000060e0e7981 */ /* 0x000f28000c1e1900 */
[----:B------:R-:W4:Y:S01]  /*11d0*/  LDG.E R16, desc[UR6][R16.64] ;  /* 0x0000000610107981 */ /* 0x000f22000c1e1900 */
[----:B------:R-:W-:-:S04]  /*11e0*/  UIADD3 UR5, UPT, UPT, UR5, 0x10, URZ ;  /* 0x0000001005057890 */ /* 0x000fc8000fffe0ff */
[----:B------:R-:W-:Y:S01]  /*11f0*/  UISETP.NE.AND UP0, UPT, UR5, 0x400, UPT ;  /* 0x000004000500788c */ /* 0x000fe2000bf05270 */
[----:B------:R-:W-:Y:S01]  /*1200*/  LEA R9, R4, R9, 0x4 ;  /* 0x0000000904097211 */ /* 0x000fe200078e20ff */
[----:B---3--:R-:W-:-:S04]  /*1210*/  FADD R5, R24, R5 ;  /* 0x0000000518057221 */ /* 0x008fc80000000000 */
[----:B--2---:R-:W-:-:S04]  /*1220*/  FADD R22, R5, R22 ;  /* 0x0000001605167221 */ /* 0x004fc80000000000 */
[----:B-----5:R-:W-:-:S04]  /*1230*/  FADD R19, R22, R19 ;  /* 0x0000001316137221 */ /* 0x020fc80000000000 */
[----:B----4-:R-:W-:-:S04]  /*1240*/  FADD R18, R19, R18 ;  /* 0x0000001213127221 */ /* 0x010fc80000000000 */
[----:B------:R-:W-:-:S04]  /*1250*/  FADD R11, R18, R11 ;  /* 0x0000000b120b7221 */ /* 0x000fc80000000000 */
[----:B------:R-:W-:-:S04]  /*1260*/  FADD R10, R11, R10 ;  /* 0x0000000a0b0a7221 */ /* 0x000fc80000000000 */
[----:B------:R-:W-:-:S04]  /*1270*/  FADD R10, R10, R23 ;  /* 0x000000170a0a7221 */ /* 0x000fc80000000000 */
[----:B------:R-:W-:-:S04]  /*1280*/  FADD R27, R10, R27 ;  /* 0x0000001b0a1b7221 */ /* 0x000fc80000000000 */
[----:B------:R-:W-:-:S04]  /*1290*/  FADD R27, R27, R20 ;  /* 0x000000141b1b7221 */ /* 0x000fc80000000000 */
[----:B------:R-:W-:-:S04]  /*12a0*/  FADD R27, R27, R28 ;  /* 0x0000001c1b1b7221 */ /* 0x000fc80000000000 */
[----:B------:R-:W-:-:S04]  /*12b0*/  FADD R27, R27, R14 ;  /* 0x0000000e1b1b7221 */ /* 0x000fc80000000000 */
[----:B------:R-:W-:Y:S01]  /*12c0*/  FADD R5, R27, R16 ;  /* 0x000000101b057221 */ /* 0x000fe20000000000 */
[----:B------:R-:W-:Y:S06]  /*12d0*/  BRA.U UP0, `(.L_x_18) ;  /* 0xffffffed00e87547 */ /* 0x000fec000b83ffff */
[----:B------:R-:W-:Y:S05]  /*12e0*/  BRA.U UP1, `(.L_x_19) ;  /* 0xffffffed01a07547 */ /* 0x000fea000b83ffff */
[----:B------:R-:W-:-:S13]  /*12f0*/  FSETP.EQ.AND P0, PT, R5, -999999, PT ;  /* 0xc97423f00500780b */ /* 0x000fda0003f02000 */
.L_x_17:
[----:B------:R-:W-:Y:S01]  /*1300*/  BAR.SYNC.DEFER_BLOCKING 0x0 ;  /* 0x0000000000007b1d */ /* 0x000fe20000010000 */
[----:B------:R-:W-:-:S05]  /*1310*/  ISETP.NE.AND P1, PT, R0, RZ, PT ;  /* 0x000000ff0000720c */ /* 0x000fca0003f25270 */
[----:B------:R-:W-:Y:S08]  /*1320*/  BSSY.RECONVERGENT B0, `(.L_x_20) ;  /* 0x000000c000007945 */ /* 0x000ff00003800200 */
[----:B------:R-:W-:Y:S05]  /*1330*/  @P1 BRA `(.L_x_21) ;  /* 0x0000000000281947 */ /* 0x000fea0003800000 */
[----:B0-----:R-:W-:Y:S01]  /*1340*/  CS2R R6, SR_CLOCKLO ;  /* 0x0000000000067805 */ /* 0x001fe20000015000 */
[----:B------:R-:W0:Y:S01]  /*1350*/  S2UR UR5, SR_CgaCtaId ;  /* 0x00000000000579c3 */ /* 0x000e220000008800 */
[----:B------:R-:W-:-:S07]  /*1360*/  UMOV UR4, 0x400 ;  /* 0x0000040000047882 */ /* 0x000fce0000000000 */
[----:B------:R-:W1:Y:S01]  /*1370*/  LDC.64 R8, c[0x0][0x390] ;  /* 0x0000e400ff087b82 */ /* 0x000e620000000a00 */
[----:B0-----:R-:W-:-:S09]  /*1380*/  ULEA UR4, UR5, UR4, 0x18 ;  /* 0x0000000405047291 */ /* 0x001fd2000f8ec0ff */
[----:B------:R-:W0:Y:S02]  /*1390*/  LDS.64 R4, [UR4] ;  /* 0x00000004ff047984 */ /* 0x000e240008000a00 */
[----:B0-----:R-:W-:-:S05]  /*13a0*/  IADD3 R6, P1, PT, -R4, R6, RZ ;  /* 0x0000000604067210 */ /* 0x001fca0007f3e1ff */
[----:B------:R-:W-:Y:S02]  /*13b0*/  IMAD.X R7, R7, 0x1, ~R5, P1 ;  /* 0x0000000107077824 */ /* 0x000fe400008e0e05 */
[----:B-1----:R-:W-:-:S05]  /*13c0*/  IMAD.WIDE.U32 R4, R3, 0x8, R8 ;  /* 0x0000000803047825 */ /* 0x002fca00078e0008 */
[----:B------:R1:W-:Y:S02]  /*13d0*/  STG.E.64 desc[UR6][R4.64], R6 ;  /* 0x0000000604007986 */ /* 0x0003e4000c101b06 */
.L_x_21:
[----:B------:R-:W-:Y:S05]  /*13e0*/  BSYNC.RECONVERGENT B0 ;  /* 0x0000000000007941 */ /* 0x000fea0003800200 */
.L_x_20:
[----:B------:R-:W-:Y:S05]  /*13f0*/  @!P0 EXIT ;  /* 0x000000000000894d */ /* 0x000fea0003800000 */
[----:B01----:R-:W0:Y:S01]  /*1400*/  LDC.64 R4, c[0x0][0x380] ;  /* 0x0000e000ff047b82 */ /* 0x003e220000000a00 */
[----:B------:R-:W-:Y:S02]  /*1410*/  HFMA2 R7, -RZ, RZ, -10.90625, 0.0155029296875 ;  /* 0xc97423f0ff077431 */ /* 0x000fe400000001ff */
[----:B0-----:R-:W-:-:S05]  /*1420*/  IMAD.WIDE R2, R2, 0x4, R4 ;  /* 0x0000000402027825 */ /* 0x001fca00078e0204 */
[----:B------:R-:W-:Y:S01]  /*1430*/  STG.E desc[UR6][R2.64], R7 ;  /* 0x0000000702007986 */ /* 0x000fe2000c101906 */
[----:B------:R-:W-:Y:S05]  /*1440*/  EXIT ;  /* 0x000000000000794d */ /* 0x000fea0003800000 */
.L_x_22:
        /* <DEDUP_REMOVED lines=11> */
.L_x_60:


//--------------------- .text._Z23localized_access_kernelPfiPmi --------------------------
	.section	.text._Z23localized_access_kernelPfiPmi,"ax",@progbits
	.align	128
        .global         _Z23localized_access_kernelPfiPmi
        .type           _Z23localized_access_kernelPfiPmi,@function
        .size           _Z23localized_access_kernelPfiPmi,(.L_x_61 - _Z23localized_access_kernelPfiPmi)
        .other          _Z23localized_access_kernelPfiPmi,@"STO_CUDA_ENTRY STV_DEFAULT"
_Z23localized_access_kernelPfiPmi:
.text._Z23localized_access_kernelPfiPmi:
[----:B------:R-:W-:Y:S01]  /*0000*/  LDC R1, c[0x0][0x37c] ;  /* 0x0000df00ff017b82 */ /* 0x000fe20000000800 */
[----:B------:R-:W0:Y:S01]  /*0010*/  S2R R5, SR_TID.X ;  /* 0x0000000000057919 */ /* 0x000e220000002100 */
[----:B------:R-:W1:Y:S01]  /*0020*/  LDCU UR4, c[0x0][0x360] ;  /* 0x00006c00ff0477ac */ /* 0x000e620008000800 */
[----:B------:R-:W1:Y:S01]  /*0030*/  S2R R4, SR_CTAID.X ;  /* 0x0000000000047919 */ /* 0x000e620000002500 */
[----:B0-----:R-:W-:Y:S01]  /*0040*/  ISETP.NE.AND P1, PT, R5, RZ, PT ;  /* 0x000000ff0500720c */ /* 0x001fe20003f25270 */
[----:B-1----:R-:W-:-:S12]  /*0050*/  IMAD R0, R4, UR4, R5 ;  /* 0x0000000404007c24 */ /* 0x002fd8000f8e0205 */
[----:B------:R-:W-:Y:S01]  /*0060*/  @!P1 CS2R R2, SR_CLOCKLO ;  /* 0x0000000000029805 */ /* 0x000fe20000015000 */
[----:B------:R-:W0:Y:S01]  /*0070*/  LDC R6, c[0x0][0x370] ;  /* 0x0000dc00ff067b82 */ /* 0x000e220000000800 */
[----:B------:R-:W1:Y:S01]  /*0080*/  @!P1 S2R R10, SR_CgaCtaId ;  /* 0x00000000000a9919 */ /* 0x000e620000008800 */
[----:B------:R-:W2:Y:S06]  /*0090*/  LDCU.64 UR8, c[0x0][0x358] ;  /* 0x00006b00ff0877ac */ /* 0x000eac0008000a00 */
[----:B------:R-:W3:Y:S01]  /*00a0*/  LDC R13, c[0x0][0x388] ;  /* 0x0000e200ff0d7b82 */ /* 0x000ee20000000800 */
[----:B0-----:R-:W-:Y:S01]  /*00b0*/  IMAD R6, R6, UR4, RZ ;  /* 0x0000000406067c24 */ /* 0x001fe2000f8e02ff */
[----:B------:R-:W0:Y:S04]  /*00c0*/  LDCU UR4, c[0x0][0x398] ;  /* 0x00007300ff0477ac */ /* 0x000e280008000800 */
[----:B------:R-:W-:-:S02]  /*00d0*/  IABS R12, R6 ;  /* 0x00000006000c7213 */ /* 0x000fc40000000000 */
[----:B------:R-:W-:Y:S02]  /*00e0*/  IABS R14, R6 ;  /* 0x00000006000e7213 */ /* 0x000fe40000000000 */
[----:B------:R-:W4:Y:S01]  /*00f0*/  I2F.RP R7, R12 ;  /* 0x0000000c00077306 */ /* 0x000f220000209400 */
[----:B0-----:R-:W-:-:S07]  /*0100*/  UISETP.GE.AND UP0, UPT, UR4, 0x1, UPT ;  /* 0x000000010400788c */ /* 0x001fce000bf06270 */
[----:B----4-:R-:W0:Y:S02]  /*0110*/  MUFU.RCP R7, R7 ;  /* 0x0000000700077308 */ /* 0x010e240000001000 */
[----:B0-----:R-:W-:Y:S02]  /*0120*/  IADD3 R8, PT, PT, R7, 0xffffffe, RZ ;  /* 0x0ffffffe07087810 */ /* 0x001fe40007ffe0ff */
[----:B---3--:R-:W-:-:S04]  /*0130*/  IABS R7, R13 ;  /* 0x0000000d00077213 */ /* 0x008fc80000000000 */
[----:B------:R0:W3:Y:S02]  /*0140*/  F2I.FTZ.U32.TRUNC.NTZ R9, R8 ;  /* 0x0000000800097305 */ /* 0x0000e4000021f000 */
[----:B0-----:R-:W-:Y:S01]  /*0150*/  IMAD.MOV.U32 R8, RZ, RZ, RZ ;  /* 0x000000ffff087224 */ /* 0x001fe200078e00ff */
[----:B---3--:R-:W-:-:S05]  /*0160*/  IADD3 R11, PT, PT, RZ, -R9, RZ ;  /* 0x80000009ff0b7210 */ /* 0x008fca0007ffe0ff */
[----:B------:R-:W-:-:S04]  /*0170*/  IMAD R11, R11, R12, RZ ;  /* 0x0000000c0b0b7224 */ /* 0x000fc800078e02ff */
[----:B------:R-:W-:Y:S01]  /*0180*/  IMAD.HI.U32 R9, R9, R11, R8 ;  /* 0x0000000b09097227 */ /* 0x000fe200078e0008 */
[----:B------:R-:W-:-:S05]  /*0190*/  IADD3 R11, PT, PT, RZ, -R14, RZ ;  /* 0x8000000eff0b7210 */ /* 0x000fca0007ffe0ff */
[----:B------:R-:W-:-:S04]  /*01a0*/  IMAD.HI.U32 R8, R9, R7, RZ ;  /* 0x0000000709087227 */ /* 0x000fc800078e00ff */
[----:B------:R-:W-:Y:S01]  /*01b0*/  IMAD R9, R8, R11, R7 ;  /* 0x0000000b08097224 */ /* 0x000fe200078e0207 */
[----:B------:R-:W-:-:S04]  /*01c0*/  @!P1 MOV R7, 0x400 ;  /* 0x0000040000079802 */ /* 0x000fc80000000f00 */
[----:B------:R-:W-:-:S13]  /*01d0*/  ISETP.GT.U32.AND P2, PT, R12, R9, PT ;  /* 0x000000090c00720c */ /* 0x000fda0003f44070 */
[-C--:B------:R-:W-:Y:S01]  /*01e0*/  @!P2 IADD3 R9, PT, PT, R9, -R12.reuse, RZ ;  /* 0x8000000c0909a210 */ /* 0x080fe20007ffe0ff */
[----:B------:R-:W-:Y:S01]  /*01f0*/  @!P2 VIADD R8, R8, 0x1 ;  /* 0x000000010808a836 */ /* 0x000fe20000000000 */
[----:B------:R-:W-:Y:S02]  /*0200*/  ISETP.NE.AND P2, PT, R6, RZ, PT ;  /* 0x000000ff0600720c */ /* 0x000fe40003f45270 */
[----:B------:R-:W-:Y:S02]  /*0210*/  ISETP.GE.U32.AND P0, PT, R9, R12, PT ;  /* 0x0000000c0900720c */ /* 0x000fe40003f06070 */
[----:B-1----:R-:W-:Y:S02]  /*0220*/  @!P1 LEA R9, R10, R7, 0x18 ;  /* 0x000000070a099211 */ /* 0x002fe400078ec0ff */
[----:B------:R-:W-:-:S03]  /*0230*/  LOP3.LUT R7, R6, R13, RZ, 0x3c, !PT ;  /* 0x0000000d06077212 */ /* 0x000fc600078e3cff */
[----:B------:R0:W-:Y:S01]  /*0240*/  @!P1 STS.64 [R9], R2 ;  /* 0x0000000209009388 */ /* 0x0001e20000000a00 */
[----:B------:R-:W-:Y:S01]  /*0250*/  BAR.SYNC.DEFER_BLOCKING 0x0 ;  /* 0x0000000000007b1d */ /* 0x000fe20000010000 */
[----:B------:R-:W-:-:S04]  /*0260*/  ISETP.GE.AND P1, PT, R7, RZ, PT ;  /* 0x000000ff0700720c */ /* 0x000fc80003f26270 */
[----:B------:R-:W-:Y:S02]  /*0270*/  @P0 IADD3 R8, PT, PT, R8, 0x1, RZ ;  /* 0x0000000108080810 */ /* 0x000fe40007ffe0ff */
[----:B------:R-:W-:Y:S02]  /*0280*/  PLOP3.LUT P0, PT, PT, PT, PT, 0x8, 0x80 ;  /* 0x000000000080781c */ /* 0x000fe40003f0e170 */
[----:B------:R-:W-:-:S05]  /*0290*/  MOV R7, R8 ;  /* 0x0000000800077202 */ /* 0x000fca0000000f00 */
[----:B------:R-:W-:Y:S01]  /*02a0*/  @!P1 IMAD.MOV R7, RZ, RZ, -R7 ;  /* 0x000000ffff079224 */ /* 0x000fe200078e0a07 */
[----:B------:R-:W-:Y:S01]  /*02b0*/  @!P2 LOP3.LUT R7, RZ, R6, RZ, 0x33, !PT ;  /* 0x00000006ff07a212 */ /* 0x000fe200078e33ff */
[----:B0-2---:R-:W-:Y:S06]  /*02c0*/  BRA.U !UP0, `(.L_x_23) ;  /* 0x0000000508dc7547 */ /* 0x005fec000b800000 */
[----:B------:R-:W0:Y:S01]  /*02d0*/  LDCU.64 UR6, c[0x0][0x380] ;  /* 0x00007000ff0677ac */ /* 0x000e220008000a00 */
[C---:B------:R-:W-:Y:S01]  /*02e0*/  LOP3.LUT R24, R7.reuse, 0xf, RZ, 0xc0, !PT ;  /* 0x0000000f07187812 */ /* 0x040fe200078ec0ff */
[----:B------:R-:W-:Y:S01]  /*02f0*/  IMAD R8, R0, R7, RZ ;  /* 0x0000000700087224 */ /* 0x000fe200078e02ff */
[----:B------:R-:W-:Y:S01]  /*0300*/  LOP3.LUT R25, R7, 0x7, RZ, 0xc0, !PT ;  /* 0x0000000707197812 */ /* 0x000fe200078ec0ff */
[----:B------:R-:W-:Y:S01]  /*0310*/  IMAD.MOV.U32 R10, RZ, RZ, RZ ;  /* 0x000000ffff0a7224 */ /* 0x000fe200078e00ff */
[----:B------:R-:W-:Y:S01]  /*0320*/  IADD3 R2, PT, PT, R24, -0x1, RZ ;  /* 0xffffffff18027810 */ /* 0x000fe20007ffe0ff */
[----:B------:R-:W-:Y:S01]  /*0330*/  UMOV UR4, URZ ;  /* 0x000000ff00047c82 */ /* 0x000fe20008000000 */
[----:B------:R-:W-:Y:S02]  /*0340*/  IADD3 R3, PT, PT, R25, -0x1, RZ ;  /* 0xffffffff19037810 */ /* 0x000fe40007ffe0ff */
[----:B------:R-:W-:Y:S02]  /*0350*/  LOP3.LUT R6, R7, 0x7ffffff0, RZ, 0xc0, !PT ;  /* 0x7ffffff007067812 */ /* 0x000fe400078ec0ff */
[----:B------:R-:W-:-:S02]  /*0360*/  ISETP.GE.U32.AND P0, PT, R2, 0x7, PT ;  /* 0x000000070200780c */ /* 0x000fc40003f06070 */
[----:B------:R-:W-:Y:S02]  /*0370*/  ISETP.GE.U32.AND P1, PT, R3, 0x3, PT ;  /* 0x000000030300780c */ /* 0x000fe40003f26070 */
[----:B------:R-:W-:Y:S02]  /*0380*/  LOP3.LUT R26, R7, 0x3, RZ, 0xc0, !PT ;  /* 0x00000003071a7812 */ /* 0x000fe400078ec0ff */
[----:B------:R-:W-:Y:S01]  /*0390*/  IADD3 R9, PT, PT, -R6, RZ, RZ ;  /* 0x000000ff06097210 */ /* 0x000fe20007ffe1ff */
[----:B0-----:R-:W-:-:S04]  /*03a0*/  UIADD3 UR5, UP0, UPT, UR6, 0x20, URZ ;  /* 0x0000002006057890 */ /* 0x001fc8000ff1e0ff */
[----:B------:R-:W-:-:S12]  /*03b0*/  UIADD3.X UR6, UPT, UPT, URZ, UR7, URZ, UP0, !UPT ;  /* 0x00000007ff067290 */ /* 0x000fd800087fe4ff */
.L_x_29:
[----:B------:R-:W0:Y:S01]  /*03c0*/  LDCU UR7, c[0x0][0x398] ;  /* 0x00007300ff0777ac */ /* 0x000e220008000800 */
[----:B------:R-:W-:Y:S01]  /*03d0*/  ISETP.GE.AND P2, PT, R7, 0x1, PT ;  /* 0x000000010700780c */ /* 0x000fe20003f46270 */
[----:B------:R-:W-:-:S04]  /*03e0*/  UIADD3 UR4, UPT, UPT, UR4, 0x1, URZ ;  /* 0x0000000104047890 */ /* 0x000fc8000fffe0ff */
[----:B0-----:R-:W-:-:S08]  /*03f0*/  UISETP.NE.AND UP0, UPT, UR4, UR7, UPT ;  /* 0x000000070400728c */ /* 0x001fd0000bf05270 */
[----:B------:R-:W-:Y:S05]  /*0400*/  @!P2 BRA `(.L_x_24) ;  /* 0x000000040084a947 */ /* 0x000fea0003800000 */
[----:B------:R-:W-:Y:S01]  /*0410*/  ISETP.GE.U32.AND P2, PT, R7, 0x10, PT ;  /* 0x000000100700780c */ /* 0x000fe20003f46070 */
[----:B------:R-:W-:-:S12]  /*0420*/  HFMA2 R11, -RZ, RZ, 0, 0 ;  /* 0x00000000ff0b7431 */ /* 0x000fd800000001ff */
[----:B------:R-:W-:Y:S05]  /*0430*/  @!P2 BRA `(.L_x_25) ;  /* 0x0000000000a8a947 */ /* 0x000fea0003800000 */
[----:B------:R-:W-:Y:S01]  /*0440*/  IMAD.MOV.U32 R12, RZ, RZ, R8 ;  /* 0x000000ffff0c7224 */ /* 0x000fe200078e0008 */
[----:B------:R-:W-:-:S07]  /*0450*/  MOV R11, R9 ;  /* 0x00000009000b7202 */ /* 0x000fce0000000f00 */
.L_x_26:
[----:B------:R-:W-:Y:S01]  /*0460*/  MOV R2, UR5 ;  /* 0x0000000500027c02 */ /* 0x000fe20008000f00 */
[----:B------:R-:W-:-:S04]  /*0470*/  IMAD.U32 R3, RZ, RZ, UR6 ;  /* 0x00000006ff037e24 */ /* 0x000fc8000f8e00ff */
[----:B------:R-:W-:-:S05]  /*0480*/  IMAD.WIDE R2, R12, 0x4, R2 ;  /* 0x000000040c027825 */ /* 0x000fca00078e0202 */
[----:B------:R-:W2:Y:S04]  /*0490*/  LDG.E R23, desc[UR8][R2.64+-0x20] ;  /* 0xffffe00802177981 */ /* 0x000ea8000c1e1900 */
[----:B------:R-:W3:Y:S04]  /*04a0*/  LDG.E R22, desc[UR8][R2.64+-0x1c] ;  /* 0xffffe40802167981 */ /* 0x000ee8000c1e1900 */
[----:B------:R-:W4:Y:S04]  /*04b0*/  LDG.E R21, desc[UR8][R2.64+-0x18] ;  /* 0xffffe80802157981 */ /* 0x000f28000c1e1900 */
[----:B------:R-:W5:Y:S04]  /*04c0*/  LDG.E R20, desc[UR8][R2.64+-0x14] ;  /* 0xffffec0802147981 */ /* 0x000f68000c1e1900 */
[----:B------:R-:W5:Y:S04]  /*04d0*/  LDG.E R13, desc[UR8][R2.64+-0x10] ;  /* 0xfffff008020d7981 */ /* 0x000f68000c1e1900 */
[----:B------:R-:W5:Y:S04]  /*04e0*/  LDG.E R14, desc[UR8][R2.64+-0xc] ;  /* 0xfffff408020e7981 */ /* 0x000f68000c1e1900 */
[----:B------:R-:W5:Y:S04]  /*04f0*/  LDG.E R15, desc[UR8][R2.64+-0x8] ;  /* 0xfffff808020f7981 */ /* 0x000f68000c1e1900 */
[----:B------:R-:W5:Y:S04]  /*0500*/  LDG.E R16, desc[UR8][R2.64+-0x4] ;  /* 0xfffffc0802107981 */ /* 0x000f68000c1e1900 */
[----:B------:R-:W5:Y:S04]  /*0510*/  LDG.E R17, desc[UR8][R2.64] ;  /* 0x0000000802117981 */ /* 0x000f68000c1e1900 */
[----:B------:R-:W5:Y:S04]  /*0520*/  LDG.E R18, desc[UR8][R2.64+0x4] ;  /* 0x0000040802127981 */ /* 0x000f68000c1e1900 */
[----:B------:R-:W5:Y:S01]  /*0530*/  LDG.E R19, desc[UR8][R2.64+0x8] ;  /* 0x0000080802137981 */ /* 0x000f62000c1e1900 */
[----:B--2---:R-:W-:-:S03]  /*0540*/  FADD R23, R23, R10 ;  /* 0x0000000a17177221 */ /* 0x004fc60000000000 */
[----:B------:R-:W2:Y:S01]  /*0550*/  LDG.E R10, desc[UR8][R2.64+0xc] ;  /* 0x00000c08020a7981 */ /* 0x000ea2000c1e1900 */
[----:B---3--:R-:W-:-:S03]  /*0560*/  FADD R28, R23, R22 ;  /* 0x00000016171c7221 */ /* 0x008fc60000000000 */
[----:B------:R-:W3:Y:S01]  /*0570*/  LDG.E R22, desc[UR8][R2.64+0x10] ;  /* 0x0000100802167981 */ /* 0x000ee2000c1e1900 */
[----:B----4-:R-:W-:-:S03]  /*0580*/  FADD R23, R28, R21 ;  /* 0x000000151c177221 */ /* 0x010fc60000000000 */
[----:B------:R-:W4:Y:S01]  /*0590*/  LDG.E R21, desc[UR8][R2.64+0x14] ;  /* 0x0000140802157981 */ /* 0x000f22000c1e1900 */
[----:B-----5:R-:W-:-:S03]  /*05a0*/  FADD R28, R23, R20 ;  /* 0x00000014171c7221 */ /* 0x020fc60000000000 */
[----:B------:R-:W5:Y:S04]  /*05b0*/  LDG.E R20, desc[UR8][R2.64+0x18] ;  /* 0x0000180802147981 */ /* 0x000f68000c1e1900 */
[----:B------:R-:W5:Y:S01]  /*05c0*/  LDG.E R23, desc[UR8][R2.64+0x1c] ;  /* 0x00001c0802177981 */ /* 0x000f62000c1e1900 */
[----:B------:R-:W-:Y:S01]  /*05d0*/  FADD R13, R28, R13 ;  /* 0x0000000d1c0d7221 */ /* 0x000fe20000000000 */
[----:B------:R-:W-:Y:S02]  /*05e0*/  IADD3 R11, PT, PT, R11, 0x10, RZ ;  /* 0x000000100b0b7810 */ /* 0x000fe40007ffe0ff */
[----:B------:R-:W-:Y:S01]  /*05f0*/  IADD3 R12, PT, PT, R12, 0x10, RZ ;  /* 0x000000100c0c7810 */ /* 0x000fe20007ffe0ff */
[----:B------:R-:W-:Y:S01]  /*0600*/  FADD R14, R13, R14 ;  /* 0x0000000e0d0e7221 */ /* 0x000fe20000000000 */
[----:B------:R-:W-:-:S03]  /*0610*/  ISETP.NE.AND P2, PT, R11, RZ, PT ;  /* 0x000000ff0b00720c */ /* 0x000fc60003f45270 */
[----:B------:R-:W-:-:S04]  /*0620*/  FADD R15, R14, R15 ;  /* 0x0000000f0e0f7221 */ /* 0x000fc80000000000 */
[----:B------:R-:W-:-:S04]  /*0630*/  FADD R16, R15, R16 ;  /* 0x000000100f107221 */ /* 0x000fc80000000000 */
[----:B------:R-:W-:-:S04]  /*0640*/  FADD R17, R16, R17 ;  /* 0x0000001110117221 */ /* 0x000fc80000000000 */
[----:B------:R-:W-:-:S04]  /*0650*/  FADD R18, R17, R18 ;  /* 0x0000001211127221 */ /* 0x000fc80000000000 */
[----:B------:R-:W-:-:S04]  /*0660*/  FADD R19, R18, R19 ;  /* 0x0000001312137221 */ /* 0x000fc80000000000 */
[----:B--2---:R-:W-:-:S04]  /*0670*/  FADD R19, R19, R10 ;  /* 0x0000000a13137221 */ /* 0x004fc80000000000 */
[----:B---3--:R-:W-:-:S04]  /*0680*/  FADD R22, R19, R22 ;  /* 0x0000001613167221 */ /* 0x008fc80000000000 */
[----:B----4-:R-:W-:-:S04]  /*0690*/  FADD R21, R22, R21 ;  /* 0x0000001516157221 */ /* 0x010fc80000000000 */
[----:B-----5:R-:W-:-:S04]  /*06a0*/  FADD R20, R21, R20 ;  /* 0x0000001415147221 */ /* 0x020fc80000000000 */
[----:B------:R-:W-:Y:S01]  /*06b0*/  FADD R10, R20, R23 ;  /* 0x00000017140a7221 */ /* 0x000fe20000000000 */
[----:B------:R-:W-:Y:S06]  /*06c0*/  @P2 BRA `(.L_x_26) ;  /* 0xfffffffc00642947 */ /* 0x000fec000383ffff */
[----:B------:R-:W-:-:S07]  /*06d0*/  IMAD.MOV.U32 R11, RZ, RZ, R6 ;  /* 0x000000ffff0b7224 */ /* 0x000fce00078e0006 */
.L_x_25:
[----:B------:R-:W-:-:S13]  /*06e0*/  ISETP.NE.AND P2, PT, R24, RZ, PT ;  /* 0x000000ff1800720c */ /* 0x000fda0003f45270 */
[----:B------:R-:W-:Y:S05]  /*06f0*/  @!P2 BRA `(.L_x_24) ;  /* 0x0000000000c8a947 */ /* 0x000fea0003800000 */
[----:B------:R-:W-:Y:S01]  /*0700*/  ISETP.NE.AND P2, PT, R25, RZ, PT ;  /* 0x000000ff1900720c */ /* 0x000fe20003f45270 */
[----:B------:R-:W-:-:S12]  /*0710*/  @!P0 BRA `(.L_x_27) ;  /* 0x0000000000508947 */ /* 0x000fd80003800000 */
[----:B------:R-:W0:Y:S01]  /*0720*/  LDC.64 R2, c[0x0][0x380] ;  /* 0x0000e000ff027b82 */ /* 0x000e220000000a00 */
[----:B------:R-:W-:-:S05]  /*0730*/  IADD3 R13, PT, PT, R8, R11, RZ ;  /* 0x0000000b080d7210 */ /* 0x000fca0007ffe0ff */
[----:B0-----:R-:W-:-:S05]  /*0740*/  IMAD.WIDE R2, R13, 0x4, R2 ;  /* 0x000000040d027825 */ /* 0x001fca00078e0202 */
[----:B------:R-:W2:Y:S04]  /*0750*/  LDG.E R13, desc[UR8][R2.64] ;  /* 0x00000008020d7981 */ /* 0x000ea8000c1e1900 */
[----:B------:R-:W3:Y:S04]  /*0760*/  LDG.E R12, desc[UR8][R2.64+0x4] ;  /* 0x00000408020c7981 */ /* 0x000ee8000c1e1900 */
[----:B------:R-:W4:Y:S04]  /*0770*/  LDG.E R15, desc[UR8][R2.64+0x8] ;  /* 0x00000808020f7981 */ /* 0x000f28000c1e1900 */
[----:B------:R-:W5:Y:S04]  /*0780*/  LDG.E R17, desc[UR8][R2.64+0xc] ;  /* 0x00000c0802117981 */ /* 0x000f68000c1e1900 */
[----:B------:R-:W5:Y:S04]  /*0790*/  LDG.E R19, desc[UR8][R2.64+0x10] ;  /* 0x0000100802137981 */ /* 0x000f68000c1e1900 */
[----:B------:R-:W5:Y:S04]  /*07a0*/  LDG.E R21, desc[UR8][R2.64+0x14] ;  /* 0x0000140802157981 */ /* 0x000f68000c1e1900 */
[----:B------:R-:W5:Y:S04]  /*07b0*/  LDG.E R23, desc[UR8][R2.64+0x18] ;  /* 0x0000180802177981 */ /* 0x000f68000c1e1900 */
[----:B------:R-:W5:Y:S01]  /*07c0*/  LDG.E R27, desc[UR8][R2.64+0x1c] ;  /* 0x00001c08021b7981 */ /* 0x000f62000c1e1900 */
[----:B------:R-:W-:Y:S01]  /*07d0*/  IADD3 R11, PT, PT, R11, 0x8, RZ ;  /* 0x000000080b0b7810 */ /* 0x000fe20007ffe0ff */
[----:B--2---:R-:W-:-:S04]  /*07e0*/  FADD R13, R10, R13 ;  /* 0x0000000d0a0d7221 */ /* 0x004fc80000000000 */
[----:B---3--:R-:W-:-:S04]  /*07f0*/  FADD R12, R13, R12 ;  /* 0x0000000c0d0c7221 */ /* 0x008fc80000000000 */
[----:B----4-:R-:W-:-:S04]  /*0800*/  FADD R12, R12, R15 ;  /* 0x0000000f0c0c7221 */ /* 0x010fc80000000000 */
[----:B-----5:R-:W-:-:S04]  /*0810*/  FADD R12, R12, R17 ;  /* 0x000000110c0c7221 */ /* 0x020fc80000000000 */
[----:B------:R-:W-:-:S04]  /*0820*/  FADD R12, R12, R19 ;  /* 0x000000130c0c7221 */ /* 0x000fc80000000000 */
[----:B------:R-:W-:-:S04]  /*0830*/  FADD R12, R12, R21 ;  /* 0x000000150c0c7221 */ /* 0x000fc80000000000 */
[----:B------:R-:W-:-:S04]  /*0840*/  FADD R12, R12, R23 ;  /* 0x000000170c0c7221 */ /* 0x000fc80000000000 */
[----:B------:R-:W-:-:S07]  /*0850*/  FADD R10, R12, R27 ;  /* 0x0000001b0c0a7221 */ /* 0x000fce0000000000 */
.L_x_27:
        /* <DEDUP_REMOVED lines=9> */
[----:B------:R-:W5:Y:S01]  /*08f0*/  LDG.E R17, desc[UR8][R2.64+0xc] ;  /* 0x00000c0802117981 */ /* 0x000f62000c1e1900 */
[----:B------:R-:W-:-:S02]  /*0900*/  VIADD R11, R11, 0x4 ;  /* 0x000000040b0b7836 */ /* 0x000fc40000000000 */
[----:B--2---:R-:W-:-:S04]  /*0910*/  FADD R13, R10, R13 ;  /* 0x0000000d0a0d7221 */ /* 0x004fc80000000000 */
[----:B---3--:R-:W-:-:S04]  /*0920*/  FADD R12, R13, R12 ;  /* 0x0000000c0d0c7221 */ /* 0x008fc80000000000 */
[----:B----4-:R-:W-:-:S04]  /*0930*/  FADD R12, R12, R15 ;  /* 0x0000000f0c0c7221 */ /* 0x010fc80000000000 */
[----:B-----5:R-:W-:-:S07]  /*0940*/  FADD R10, R12, R17 ;  /* 0x000000110c0a7221 */ /* 0x020fce0000000000 */
.L_x_28:
[----:B------:R-:W-:Y:S05]  /*0950*/  @!P2 BRA `(.L_x_24) ;  /* 0x000000000030a947 */ /* 0x000fea0003800000 */
[----:B------:R-:W0:Y:S01]  /*0960*/  LDC.64 R2, c[0x0][0x380] ;  /* 0x0000e000ff027b82 */ /* 0x000e220000000a00 */
[----:B------:R-:W-:-:S05]  /*0970*/  IADD3 R11, PT, PT, R8, R11, RZ ;  /* 0x0000000b080b7210 */ /* 0x000fca0007ffe0ff */
[----:B0-----:R-:W-:-:S05]  /*0980*/  IMAD.WIDE R2, R11, 0x4, R2 ;  /* 0x000000040b027825 */ /* 0x001fca00078e0202 */
[----:B------:R-:W2:Y:S01]  /*0990*/  LDG.E R11, desc[UR8][R2.64] ;  /* 0x00000008020b7981 */ /* 0x000ea2000c1e1900 */
[----:B------:R-:W-:Y:S01]  /*09a0*/  ISETP.NE.AND P2, PT, R26, 0x1, PT ;  /* 0x000000011a00780c */ /* 0x000fe20003f45270 */
[----:B--2---:R-:W-:-:S12]  /*09b0*/  FADD R10, R10, R11 ;  /* 0x0000000b0a0a7221 */ /* 0x004fd80000000000 */
[----:B------:R-:W-:Y:S05]  /*09c0*/  @!P2 BRA `(.L_x_24) ;  /* 0x000000000014a947 */ /* 0x000fea0003800000 */
[----:B------:R-:W-:Y:S01]  /*09d0*/  ISETP.NE.AND P2, PT, R26, 0x2, PT ;  /* 0x000000021a00780c */ /* 0x000fe20003f45270 */
[----:B------:R-:W2:-:S12]  /*09e0*/  LDG.E R11, desc[UR8][R2.64+0x4] ;  /* 0x00000408020b7981 */ /* 0x000e98000c1e1900 */
[----:B------:R-:W3:Y:S01]  /*09f0*/  @P2 LDG.E R13, desc[UR8][R2.64+0x8] ;  /* 0x00000808020d2981 */ /* 0x000ee2000c1e1900 */
[----:B--2---:R-:W-:-:S04]  /*0a00*/  FADD R10, R10, R11 ;  /* 0x0000000b0a0a7221 */ /* 0x004fc80000000000 */
[----:B---3--:R-:W-:-:S07]  /*0a10*/  @P2 FADD R10, R10, R13 ;  /* 0x0000000d0a0a2221 */ /* 0x008fce0000000000 */
.L_x_24:
[----:B------:R-:W-:Y:S05]  /*0a20*/  BRA.U UP0, `(.L_x_29) ;  /* 0xfffffff900647547 */ /* 0x000fea000b83ffff */
[----:B------:R-:W-:-:S13]  /*0a30*/  FSETP.EQ.AND P0, PT, R10, -999999, PT ;  /* 0xc97423f00a00780b */ /* 0x000fda0003f02000 */
.L_x_23:
[----:B------:R-:W-:Y:S01]  /*0a40*/  BAR.SYNC.DEFER_BLOCKING 0x0 ;  /* 0x0000000000007b1d */ /* 0x000fe20000010000 */
[----:B------:R-:W-:-:S05]  /*0a50*/  ISETP.NE.AND P1, PT, R5, RZ, PT ;  /* 0x000000ff0500720c */ /* 0x000fca0003f25270 */
[----:B------:R-:W-:Y:S08]  /*0a60*/  BSSY.RECONVERGENT B0, `(.L_x_30) ;  /* 0x000000c000007945 */ /* 0x000ff00003800200 */
[----:B------:R-:W-:Y:S05]  /*0a70*/  @P1 BRA `(.L_x_31) ;  /* 0x0000000000281947 */ /* 0x000fea0003800000 */
[----:B------:R-:W-:Y:S01]  /*0a80*/  CS2R R6, SR_CLOCKLO ;  /* 0x0000000000067805 */ /* 0x000fe20000015000 */
[----:B------:R-:W0:Y:S01]  /*0a90*/  S2UR UR5, SR_CgaCtaId ;  /* 0x00000000000579c3 */ /* 0x000e220000008800 */
[----:B------:R-:W-:-:S07]  /*0aa0*/  UMOV UR4, 0x400 ;  /* 0x0000040000047882 */ /* 0x000fce0000000000 */
[----:B------:R-:W1:Y:S01]  /*0ab0*/  LDC.64 R8, c[0x0][0x390] ;  /* 0x0000e400ff087b82 */ /* 0x000e620000000a00 */
[----:B0-----:R-:W-:Y:S01]  /*0ac0*/  ULEA UR4, UR5, UR4, 0x18 ;  /* 0x0000000405047291 */ /* 0x001fe2000f8ec0ff */
[----:B-1----:R-:W-:-:S08]  /*0ad0*/  IMAD.WIDE.U32 R4, R4, 0x8, R8 ;  /* 0x0000000804047825 */ /* 0x002fd000078e0008 */
[----:B------:R-:W0:Y:S02]  /*0ae0*/  LDS.64 R2, [UR4] ;  /* 0x00000004ff027984 */ /* 0x000e240008000a00 */
[----:B0-----:R-:W-:-:S04]  /*0af0*/  IADD3 R2, P1, PT, -R2, R6, RZ ;  /* 0x0000000602027210 */ /* 0x001fc80007f3e1ff */
[----:B------:R-:W-:-:S05]  /*0b00*/  IADD3.X R3, PT, PT, ~R3, R7, RZ, P1, !PT ;  /* 0x0000000703037210 */ /* 0x000fca0000ffe5ff */
[----:B------:R0:W-:Y:S04]  /*0b10*/  STG.E.64 desc[UR8][R4.64], R2 ;  /* 0x0000000204007986 */ /* 0x0001e8000c101b08 */
.L_x_31:
[----:B------:R-:W-:Y:S05]  /*0b20*/  BSYNC.RECONVERGENT B0 ;  /* 0x0000000000007941 */ /* 0x000fea0003800200 */
.L_x_30:
[----:B------:R-:W-:Y:S05]  /*0b30*/  @!P0 EXIT ;  /* 0x000000000000894d */ /* 0x000fea0003800000 */
[----:B0-----:R-:W0:Y:S01]  /*0b40*/  LDC.64 R2, c[0x0][0x380] ;  /* 0x0000e000ff027b82 */ /* 0x001e220000000a00 */
[----:B------:R-:W-:Y:S01]  /*0b50*/  MOV R5, 0xc97423f0 ;  /* 0xc97423f000057802 */ /* 0x000fe20000000f00 */
[----:B0-----:R-:W-:-:S05]  /*0b60*/  IMAD.WIDE R2, R0, 0x4, R2 ;  /* 0x0000000400027825 */ /* 0x001fca00078e0202 */
[----:B------:R-:W-:Y:S01]  /*0b70*/  STG.E desc[UR8][R2.64], R5 ;  /* 0x0000000502007986 */ /* 0x000fe2000c101908 */
[----:B------:R-:W-:Y:S05]  /*0b80*/  EXIT ;  /* 0x000000000000794d */ /* 0x000fea0003800000 */
.L_x_32:
        /* <DEDUP_REMOVED lines=15> */
.L_x_61:


//--------------------- .text._Z34multi_sm_distributed_access_kernelPfiiiPmi --------------------------
	.section	.text._Z34multi_sm_distributed_access_kernelPfiiiPmi,"ax",@progbits
	.align	128
        .global         _Z34multi_sm_distributed_access_kernelPfiiiPmi
        .type           _Z34multi_sm_distributed_access_kernelPfiiiPmi,@function
        .size           _Z34multi_sm_distributed_access_kernelPfiiiPmi,(.L_x_62 - _Z34multi_sm_distributed_access_kernelPfiiiPmi)
        .other          _Z34multi_sm_distributed_access_kernelPfiiiPmi,@"STO_CUDA_ENTRY STV_DEFAULT"
_Z34multi_sm_distributed_access_kernelPfiiiPmi:
.text._Z34multi_sm_distributed_access_kernelPfiiiPmi:
[----:B------:R-:W-:Y:S01]  /*0000*/  LDC R1, c[0x0][0x37c] ;  /* 0x0000df00ff017b82 */ /* 0x000fe20000000800 */
[----:B------:R-:W0:Y:S01]  /*0010*/  S2R R4, SR_TID.X ;  /* 0x0000000000047919 */ /* 0x000e220000002100 */
[----:B------:R-:W1:Y:S01]  /*0020*/  S2R R0, SR_CTAID.X ;  /* 0x0000000000007919 */ /* 0x000e620000002500 */
[----:B0-----:R-:W-:-:S13]  /*0030*/  ISETP.NE.AND P0, PT, R4, RZ, PT ;  /* 0x000000ff0400720c */ /* 0x001fda0003f05270 */
[----:B------:R-:W0:Y:S01]  /*0040*/  @!P0 S2R R3, SR_CgaCtaId ;  /* 0x0000000000038919 */ /* 0x000e220000008800 */
[----:B------:R-:W-:-:S04]  /*0050*/  @!P0 MOV R2, 0x400 ;  /* 0x0000040000028802 */ /* 0x000fc80000000f00 */
[----:B0-----:R-:W-:-:S05]  /*0060*/  @!P0 LEA R2, R3, R2, 0x18 ;  /* 0x0000000203028211 */ /* 0x001fca00078ec0ff */
[----:B------:R0:W-:Y:S01]  /*0070*/  @!P0 STS [R2], RZ ;  /* 0x000000ff02008388 */ /* 0x0001e20000000800 */
[----:B------:R-:W-:Y:S01]  /*0080*/  BAR.SYNC.DEFER_BLOCKING 0x0 ;  /* 0x0000000000007b1d */ /* 0x000fe20000010000 */
[----:B0-----:R-:W-:-:S05]  /*0090*/  CS2R R2, SR_CLOCKLO ;  /* 0x0000000000027805 */ /* 0x001fca0000015000 */
[----:B------:R-:W0:Y:S01]  /*00a0*/  LDCU UR4, c[0x0][0x3a0] ;  /* 0x00007400ff0477ac */ /* 0x000e220008000800 */
[----:B------:R-:W-:Y:S01]  /*00b0*/  IMAD.MOV.U32 R5, RZ, RZ, RZ ;  /* 0x000000ffff057224 */ /* 0x000fe200078e00ff */
[----:B------:R-:W2:Y:S01]  /*00c0*/  LDCU.64 UR6, c[0x0][0x358] ;  /* 0x00006b00ff0677ac */ /* 0x000ea20008000a00 */
[----:B0-----:R-:W-:-:S09]  /*00d0*/  UISETP.GE.AND UP0, UPT, UR4, 0x1, UPT ;  /* 0x000000010400788c */ /* 0x001fd2000bf06270 */
[----:B-12---:R-:W-:Y:S05]  /*00e0*/  BRA.U !UP0, `(.L_x_33) ;  /* 0x0000000508207547 */ /* 0x006fea000b800000 */
[----:B------:R-:W0:Y:S01]  /*00f0*/  LDC R12, c[0x0][0x38c] ;  /* 0x0000e300ff0c7b82 */ /* 0x000e220000000800 */
[----:B------:R-:W1:Y:S01]  /*0100*/  LDCU UR4, c[0x0][0x390] ;  /* 0x00007200ff0477ac */ /* 0x000e620008000800 */
[----:B------:R-:W2:Y:S01]  /*0110*/  LDCU UR5, c[0x0][0x360] ;  /* 0x00006c00ff0577ac */ /* 0x000ea20008000800 */
[----:B-1----:R-:W-:Y:S01]  /*0120*/  IMAD R5, R0, UR4, RZ ;  /* 0x0000000400057c24 */ /* 0x002fe2000f8e02ff */
[----:B------:R-:W-:Y:S01]  /*0130*/  UMOV UR4, URZ ;  /* 0x000000ff00047c82 */ /* 0x000fe20008000000 */
[----:B0-----:R-:W-:-:S03]  /*0140*/  IABS R9, R12 ;  /* 0x0000000c00097213 */ /* 0x001fc60000000000 */
[----:B------:R-:W-:Y:S01]  /*0150*/  ISETP.GE.AND P2, PT, R5, RZ, PT ;  /* 0x000000ff0500720c */ /* 0x000fe20003f46270 */
[----:B------:R-:W0:Y:S08]  /*0160*/  I2F.RP R8, R9 ;  /* 0x0000000900087306 */ /* 0x000e300000209400 */
[----:B0-----:R-:W0:Y:S02]  /*0170*/  MUFU.RCP R8, R8 ;  /* 0x0000000800087308 */ /* 0x001e240000001000 */
[----:B0-----:R-:W-:Y:S01]  /*0180*/  VIADD R6, R8, 0xffffffe ;  /* 0x0ffffffe08067836 */ /* 0x001fe20000000000 */
[----:B------:R-:W-:Y:S01]  /*0190*/  IABS R8, R5 ;  /* 0x0000000500087213 */ /* 0x000fe20000000000 */
[----:B------:R-:W-:-:S04]  /*01a0*/  IMAD.MOV.U32 R5, RZ, RZ, RZ ;  /* 0x000000ffff057224 */ /* 0x000fc800078e00ff */
[----:B------:R0:W1:Y:S02]  /*01b0*/  F2I.FTZ.U32.TRUNC.NTZ R7, R6 ;  /* 0x0000000600077305 */ /* 0x000064000021f000 */
[----:B0-----:R-:W-:Y:S02]  /*01c0*/  HFMA2 R6, -RZ, RZ, 0, 0 ;  /* 0x00000000ff067431 */ /* 0x001fe400000001ff */
[----:B-1----:R-:W-:-:S04]  /*01d0*/  IMAD.MOV R10, RZ, RZ, -R7 ;  /* 0x000000ffff0a7224 */ /* 0x002fc800078e0a07 */
[----:B------:R-:W-:-:S04]  /*01e0*/  IMAD R11, R10, R9, RZ ;  /* 0x000000090a0b7224 */ /* 0x000fc800078e02ff */
[----:B------:R-:W-:-:S06]  /*01f0*/  IMAD.HI.U32 R7, R7, R11, R6 ;  /* 0x0000000b07077227 */ /* 0x000fcc00078e0006 */
[----:B------:R-:W-:-:S04]  /*0200*/  IMAD.HI.U32 R7, R7, R8, RZ ;  /* 0x0000000807077227 */ /* 0x000fc800078e00ff */
[----:B------:R-:W-:-:S04]  /*0210*/  IMAD.MOV R7, RZ, RZ, -R7 ;  /* 0x000000ffff077224 */ /* 0x000fc800078e0a07 */
[----:B------:R-:W-:-:S05]  /*0220*/  IMAD R8, R9, R7, R8 ;  /* 0x0000000709087224 */ /* 0x000fca00078e0208 */
[----:B------:R-:W-:-:S13]  /*0230*/  ISETP.GT.U32.AND P0, PT, R9, R8, PT ;  /* 0x000000080900720c */ /* 0x000fda0003f04070 */
[----:B------:R-:W-:Y:S01]  /*0240*/  @!P0 IMAD.IADD R8, R8, 0x1, -R9 ;  /* 0x0000000108088824 */ /* 0x000fe200078e0a09 */
[----:B------:R-:W-:-:S04]  /*0250*/  ISETP.NE.AND P0, PT, R12, RZ, PT ;  /* 0x000000ff0c00720c */ /* 0x000fc80003f05270 */
[----:B------:R-:W-:-:S13]  /*0260*/  ISETP.GT.U32.AND P1, PT, R9, R8, PT ;  /* 0x000000080900720c */ /* 0x000fda0003f24070 */
[----:B------:R-:W-:-:S05]  /*0270*/  @!P1 IMAD.IADD R8, R8, 0x1, -R9 ;  /* 0x0000000108089824 */ /* 0x000fca00078e0a09 */
[----:B------:R-:W-:Y:S02]  /*0280*/  @!P2 IADD3 R8, PT, PT, -R8, RZ, RZ ;  /* 0x000000ff0808a210 */ /* 0x000fe40007ffe1ff */
[----:B--2---:R-:W-:-:S07]  /*0290*/  @!P0 LOP3.LUT R8, RZ, R12, RZ, 0x33, !PT ;  /* 0x0000000cff088212 */ /* 0x004fce00078e33ff */
.L_x_37:
[----:B------:R-:W0:Y:S01]  /*02a0*/  LDCU UR8, c[0x0][0x388] ;  /* 0x00007100ff0877ac */ /* 0x000e220008000800 */
[----:B------:R-:W-:Y:S01]  /*02b0*/  BSSY.RECONVERGENT B0, `(.L_x_34) ;  /* 0x000002a000007945 */ /* 0x000fe20003800200 */
[----:B------:R-:W1:Y:S01]  /*02c0*/  LDCU UR9, c[0x0][0x3a0] ;  /* 0x00007400ff0977ac */ /* 0x000e620008000800 */
[----:B------:R-:W-:Y:S01]  /*02d0*/  UIADD3 UR4, UPT, UPT, UR4, 0x1, URZ ;  /* 0x0000000104047890 */ /* 0x000fe2000fffe0ff */
[----:B------:R-:W2:Y:S01]  /*02e0*/  LDCU UR10, c[0x0][0x388] ;  /* 0x00007100ff0a77ac */ /* 0x000ea20008000800 */
[----:B0-----:R-:W-:Y:S01]  /*02f0*/  ISETP.GE.AND P0, PT, R4, UR8, PT ;  /* 0x0000000804007c0c */ /* 0x001fe2000bf06270 */
[----:B------:R-:W0:Y:S01]  /*0300*/  LDCU UR8, c[0x0][0x390] ;  /* 0x00007200ff0877ac */ /* 0x000e220008000800 */
[----:B-1----:R-:W-:-:S11]  /*0310*/  UISETP.NE.AND UP0, UPT, UR4, UR9, UPT ;  /* 0x000000090400728c */ /* 0x002fd6000bf05270 */
[----:B--2---:R-:W-:Y:S05]  /*0320*/  @P0 BRA `(.L_x_35) ;  /* 0x0000000000880947 */ /* 0x004fea0003800000 */
[----:B------:R-:W1:Y:S08]  /*0330*/  LDC R14, c[0x0][0x38c] ;  /* 0x0000e300ff0e7b82 */ /* 0x000e700000000800 */
[----:B------:R-:W2:Y:S08]  /*0340*/  LDC R10, c[0x0][0x38c] ;  /* 0x0000e300ff0a7b82 */ /* 0x000eb00000000800 */
[----:B------:R-:W3:Y:S01]  /*0350*/  LDC.64 R6, c[0x0][0x380] ;  /* 0x0000e000ff067b82 */ /* 0x000ee20000000a00 */
[----:B-1----:R-:W-:-:S02]  /*0360*/  IABS R9, R14 ;  /* 0x0000000e00097213 */ /* 0x002fc40000000000 */
[----:B------:R-:W-:Y:S02]  /*0370*/  ISETP.NE.AND P0, PT, R14, RZ, PT ;  /* 0x000000ff0e00720c */ /* 0x000fe40003f05270 */
[----:B------:R-:W1:Y:S08]  /*0380*/  I2F.RP R11, R9 ;  /* 0x00000009000b7306 */ /* 0x000e700000209400 */
[----:B-1----:R-:W1:Y:S02]  /*0390*/  MUFU.RCP R11, R11 ;  /* 0x0000000b000b7308 */ /* 0x002e640000001000 */
[----:B-1----:R-:W-:-:S02]  /*03a0*/  VIADD R12, R11, 0xffffffe ;  /* 0x0ffffffe0b0c7836 */ /* 0x002fc40000000000 */
[----:B------:R-:W-:-:S04]  /*03b0*/  IMAD.MOV.U32 R11, RZ, RZ, R4 ;  /* 0x000000ffff0b7224 */ /* 0x000fc800078e0004 */
[----:B------:R1:W4:Y:S02]  /*03c0*/  F2I.FTZ.U32.TRUNC.NTZ R13, R12 ;  /* 0x0000000c000d7305 */ /* 0x000324000021f000 */
[----:B-1----:R-:W-:Y:S01]  /*03d0*/  IMAD.MOV.U32 R12, RZ, RZ, RZ ;  /* 0x000000ffff0c7224 */ /* 0x002fe200078e00ff */
[----:B----4-:R-:W-:-:S05]  /*03e0*/  IADD3 R16, PT, PT, RZ, -R13, RZ ;  /* 0x8000000dff107210 */ /* 0x010fca0007ffe0ff */
[----:B------:R-:W-:-:S04]  /*03f0*/  IMAD R15, R16, R9, RZ ;  /* 0x00000009100f7224 */ /* 0x000fc800078e02ff */
[----:B------:R-:W-:Y:S01]  /*0400*/  IMAD.HI.U32 R16, R13, R15, R12 ;  /* 0x0000000f0d107227 */ /* 0x000fe200078e000c */
[----:B--23--:R-:W-:-:S07]  /*0410*/  LOP3.LUT R15, RZ, R14, RZ, 0x33, !PT ;  /* 0x0000000eff0f7212 */ /* 0x00cfce00078e33ff */
.L_x_36:
[----:B0-----:R-:W-:Y:S01]  /*0420*/  IMAD R14, R11, UR8, R8 ;  /* 0x000000080b0e7c24 */ /* 0x001fe2000f8e0208 */
[----:B------:R-:W-:-:S04]  /*0430*/  IABS R17, R10 ;  /* 0x0000000a00117213 */ /* 0x000fc80000000000 */
[----:B------:R-:W-:Y:S02]  /*0440*/  IABS R13, R14 ;  /* 0x0000000e000d7213 */ /* 0x000fe40000000000 */
[----:B------:R-:W-:-:S03]  /*0450*/  ISETP.GE.AND P2, PT, R14, RZ, PT ;  /* 0x000000ff0e00720c */ /* 0x000fc60003f46270 */
[----:B------:R-:W-:-:S05]  /*0460*/  IMAD.HI.U32 R12, R16, R13, RZ ;  /* 0x0000000d100c7227 */ /* 0x000fca00078e00ff */
[----:B------:R-:W-:-:S05]  /*0470*/  IADD3 R12, PT, PT, -R12, RZ, RZ ;  /* 0x000000ff0c0c7210 */ /* 0x000fca0007ffe1ff */
[----:B------:R-:W-:-:S05]  /*0480*/  IMAD R12, R17, R12, R13 ;  /* 0x0000000c110c7224 */ /* 0x000fca00078e020d */
[----:B------:R-:W-:-:S13]  /*0490*/  ISETP.GT.U32.AND P1, PT, R9, R12, PT ;  /* 0x0000000c0900720c */ /* 0x000fda0003f24070 */
[----:B------:R-:W-:-:S05]  /*04a0*/  @!P1 IMAD.IADD R12, R12, 0x1, -R17 ;  /* 0x000000010c0c9824 */ /* 0x000fca00078e0a11 */
[----:B------:R-:W-:-:S13]  /*04b0*/  ISETP.GT.U32.AND P1, PT, R9, R12, PT ;  /* 0x0000000c0900720c */ /* 0x000fda0003f24070 */
[----:B------:R-:W-:-:S05]  /*04c0*/  @!P1 IMAD.IADD R12, R12, 0x1, -R17 ;  /* 0x000000010c0c9824 */ /* 0x000fca00078e0a11 */
[----:B------:R-:W-:-:S04]  /*04d0*/  @!P2 IADD3 R12, PT, PT, -R12, RZ, RZ ;  /* 0x000000ff0c0ca210 */ /* 0x000fc80007ffe1ff */
[----:B------:R-:W-:-:S05]  /*04e0*/  SEL R13, R15, R12, !P0 ;  /* 0x0000000c0f0d7207 */ /* 0x000fca0004000000 */
[----:B------:R-:W-:-:S06]  /*04f0*/  IMAD.WIDE R12, R13, 0x4, R6 ;  /* 0x000000040d0c7825 */ /* 0x000fcc00078e0206 */
[----:B------:R-:W2:Y:S01]  /*0500*/  LDG.E R12, desc[UR6][R12.64] ;  /* 0x000000060c0c7981 */ /* 0x000ea2000c1e1900 */
[----:B------:R-:W-:-:S05]  /*0510*/  VIADD R11, R11, UR5 ;  /* 0x000000050b0b7c36 */ /* 0x000fca0008000000 */
[----:B------:R-:W-:Y:S01]  /*0520*/  ISETP.GE.AND P1, PT, R11, UR10, PT ;  /* 0x0000000a0b007c0c */ /* 0x000fe2000bf26270 */
[----:B--2---:R-:W-:-:S12]  /*0530*/  FADD R5, R12, R5 ;  /* 0x000000050c057221 */ /* 0x004fd80000000000 */
[----:B------:R-:W-:Y:S05]  /*0540*/  @!P1 BRA `(.L_x_36) ;  /* 0xfffffffc00b49947 */ /* 0x000fea000383ffff */
.L_x_35:
[----:B0-----:R-:W-:Y:S05]  /*0550*/  BSYNC.RECONVERGENT B0 ;  /* 0x0000000000007941 */ /* 0x001fea0003800200 */
.L_x_34:
[----:B------:R-:W-:Y:S05]  /*0560*/  BRA.U UP0, `(.L_x_37) ;  /* 0xfffffffd004c7547 */ /* 0x000fea000b83ffff */
.L_x_33:
[----:B------:R-:W-:Y:S02]  /*0570*/  ISETP.NE.AND P1, PT, R4, RZ, PT ;  /* 0x000000ff0400720c */ /* 0x000fe40003f25270 */
[----:B------:R-:W-:Y:S01]  /*0580*/  CS2R R6, SR_CLOCKLO ;  /* 0x0000000000067805 */ /* 0x000fe20000015000 */
[----:B------:R-:W0:Y:S01]  /*0590*/  S2UR UR5, SR_CgaCtaId ;  /* 0x00000000000579c3 */ /* 0x000e220000008800 */
[----:B------:R-:W-:Y:S01]  /*05a0*/  BSSY.RECONVERGENT B0, `(.L_x_38) ;  /* 0x0000008000007945 */ /* 0x000fe20003800200 */
[----:B------:R-:W-:Y:S02]  /*05b0*/  UMOV UR4, 0x400 ;  /* 0x0000040000047882 */ /* 0x000fe40000000000 */
[----:B0-----:R-:W-:-:S12]  /*05c0*/  ULEA UR4, UR5, UR4, 0x18 ;  /* 0x0000000405047291 */ /* 0x001fd8000f8ec0ff */
.L_x_39:
[----:B------:R-:W0:Y:S01]  /*05d0*/  LDS R8, [UR4] ;  /* 0x00000004ff087984 */ /* 0x000e220008000800 */
[----:B------:R-:W-:Y:S02]  /*05e0*/  IMAD.U32 R4, RZ, RZ, UR4 ;  /* 0x00000004ff047e24 */ /* 0x000fe4000f8e00ff */
[----:B0-----:R-:W-:-:S05]  /*05f0*/  FADD R9, R5, R8 ;  /* 0x0000000805097221 */ /* 0x001fca0000000000 */
[----:B------:R-:W0:Y:S02]  /*0600*/  ATOMS.CAST.SPIN P0, [R4], R8, R9 ;  /* 0x000000080400758d */ /* 0x000e240001800009 */
[----:B0-----:R-:W-:Y:S05]  /*0610*/  @!P0 BRA `(.L_x_39) ;  /* 0xfffffffc00ec8947 */ /* 0x001fea000383ffff */
[----:B------:R-:W-:Y:S05]  /*0620*/  BSYNC.RECONVERGENT B0 ;  /* 0x0000000000007941 */ /* 0x000fea0003800200 */
.L_x_38:
[----:B------:R-:W-:Y:S06]  /*0630*/  BAR.SYNC.DEFER_BLOCKING 0x0 ;  /* 0x0000000000007b1d */ /* 0x000fec0000010000 */
[----:B------:R-:W-:Y:S05]  /*0640*/  @P1 EXIT ;  /* 0x000000000000194d */ /* 0x000fea0003800000 */
[----:B------:R-:W0:Y:S01]  /*0650*/  LDS R5, [UR4] ;  /* 0x00000004ff057984 */ /* 0x000e220008000800 */
[----:B------:R-:W1:Y:S01]  /*0660*/  LDC.64 R8, c[0x0][0x398] ;  /* 0x0000e600ff087b82 */ /* 0x000e620000000a00 */
[----:B------:R-:W-:Y:S02]  /*0670*/  IADD3 R4, P1, PT, -R2, R6, RZ ;  /* 0x0000000602047210 */ /* 0x000fe40007f3e1ff */
[----:B0-----:R-:W-:Y:S02]  /*0680*/  FSETP.NEU.AND P0, PT, R5, -999999, PT ;  /* 0xc97423f00500780b */ /* 0x001fe40003f0d000 */
[----:B------:R-:W-:Y:S01]  /*0690*/  IADD3.X R5, PT, PT, ~R3, R7, RZ, P1, !PT ;  /* 0x0000000703057210 */ /* 0x000fe20000ffe5ff */
[----:B-1----:R-:W-:-:S05]  /*06a0*/  IMAD.WIDE.U32 R2, R0, 0x8, R8 ;  /* 0x0000000800027825 */ /* 0x002fca00078e0008 */
[----:B------:R0:W-:Y:S05]  /*06b0*/  STG.E.64 desc[UR6][R2.64], R4 ;  /* 0x0000000402007986 */ /* 0x0001ea000c101b06 */
[----:B------:R-:W-:Y:S05]  /*06c0*/  @P0 EXIT ;  /* 0x000000000000094d */ /* 0x000fea0003800000 */
[----:B0-----:R-:W0:Y:S01]  /*06d0*/  LDC.64 R2, c[0x0][0x380] ;  /* 0x0000e000ff027b82 */ /* 0x001e220000000a00 */
[----:B------:R-:W-:-:S05]  /*06e0*/  IMAD.MOV.U32 R5, RZ, RZ, -0x368bdc10 ;  /* 0xc97423f0ff057424 */ /* 0x000fca00078e00ff */
[----:B0-----:R-:W-:Y:S01]  /*06f0*/  STG.E desc[UR6][R2.64], R5 ;  /* 0x0000000502007986 */ /* 0x001fe2000c101906 */
[----:B------:R-:W-:Y:S05]  /*0700*/  EXIT ;  /* 0x000000000000794d */ /* 0x000fea0003800000 */
.L_x_40:
        /* <DEDUP_REMOVED lines=15> */
.L_x_62:


//--------------------- .text._Z20stride_access_kernelPfiiPmi --------------------------
	.section	.text._Z20stride_access_kernelPfiiPmi,"ax",@progbits
	.align	128
        .global         _Z20stride_access_kernelPfiiPmi
        .type           _Z20stride_access_kernelPfiiPmi,@function
        .size           _Z20stride_access_kernelPfiiPmi,(.L_x_63 - _Z20stride_access_kernelPfiiPmi)
        .other          _Z20stride_access_kernelPfiiPmi,@"STO_CUDA_ENTRY STV_DEFAULT"
_Z20stride_access_kernelPfiiPmi:
.text._Z20stride_access_kernelPfiiPmi:
        /* <DEDUP_REMOVED lines=14> */
[----:B------:R-:W0:Y:S01]  /*00e0*/  LDC R7, c[0x0][0x38c] ;  /* 0x0000e300ff077b82 */ /* 0x000e220000000800 */
[----:B------:R-:W-:Y:S01]  /*00f0*/  HFMA2 R2, -RZ, RZ, 0, 0 ;  /* 0x00000000ff027431 */ /* 0x000fe200000001ff */
[----:B------:R-:W-:Y:S01]  /*0100*/  MOV R8, RZ ;  /* 0x000000ff00087202 */ /* 0x000fe20000000f00 */
[----:B------:R-:W-:Y:S01]  /*0110*/  UMOV UR4, URZ ;  /* 0x000000ff00047c82 */ /* 0x000fe20008000000 */
[----:B0-----:R-:W0:Y:S01]  /*0120*/  I2F.U32.RP R4, R7 ;  /* 0x0000000700047306 */ /* 0x001e220000209000 */
[----:B------:R-:W-:-:S07]  /*0130*/  ISETP.NE.U32.AND P2, PT, R7, RZ, PT ;  /* 0x000000ff0700720c */ /* 0x000fce0003f45070 */
[----:B0-----:R-:W0:Y:S02]  /*0140*/  MUFU.RCP R4, R4 ;  /* 0x0000000400047308 */ /* 0x001e240000001000 */
[----:B0-----:R-:W-:-:S06]  /*0150*/  IADD3 R3, PT, PT, R4, 0xffffffe, RZ ;  /* 0x0ffffffe04037810 */ /* 0x001fcc0007ffe0ff */
[----:B------:R-:W0:Y:S02]  /*0160*/  F2I.FTZ.U32.TRUNC.NTZ R3, R3 ;  /* 0x0000000300037305 */ /* 0x000e24000021f000 */
[----:B0-----:R-:W-:-:S05]  /*0170*/  IADD3 R0, PT, PT, RZ, -R3, RZ ;  /* 0x80000003ff007210 */ /* 0x001fca0007ffe0ff */
[----:B------:R-:W-:Y:S01]  /*0180*/  IMAD R5, R0, R7, RZ ;  /* 0x0000000700057224 */ /* 0x000fe200078e02ff */
[----:B------:R-:W-:-:S03]  /*0190*/  VIMNMX R0, PT, PT, R7, UR5, !PT ;  /* 0x0000000507007c48 */ /* 0x000fc6000ffe0100 */
[----:B------:R-:W-:Y:S01]  /*01a0*/  IMAD.HI.U32 R5, R3, R5, R2 ;  /* 0x0000000503057227 */ /* 0x000fe200078e0002 */
[----:B------:R-:W-:-:S05]  /*01b0*/  IADD3 R2, PT, PT, R0, -0x1, RZ ;  /* 0xffffffff00027810 */ /* 0x000fca0007ffe0ff */
[----:B------:R-:W-:-:S05]  /*01c0*/  IMAD.HI.U32 R0, R5, R2, RZ ;  /* 0x0000000205007227 */ /* 0x000fca00078e00ff */
[----:B------:R-:W-:-:S05]  /*01d0*/  IADD3 R4, PT, PT, -R0, RZ, RZ ;  /* 0x000000ff00047210 */ /* 0x000fca0007ffe1ff */
[----:B------:R-:W-:-:S05]  /*01e0*/  IMAD R2, R7, R4, R2 ;  /* 0x0000000407027224 */ /* 0x000fca00078e0202 */
[----:B------:R-:W-:-:S13]  /*01f0*/  ISETP.GE.U32.AND P0, PT, R2, R7, PT ;  /* 0x000000070200720c */ /* 0x000fda0003f06070 */
[-C--:B------:R-:W-:Y:S02]  /*0200*/  @P0 IADD3 R2, PT, PT, R2, -R7.reuse, RZ ;  /* 0x8000000702020210 */ /* 0x080fe40007ffe0ff */
[----:B------:R-:W-:Y:S02]  /*0210*/  @P0 IADD3 R0, PT, PT, R0, 0x1, RZ ;  /* 0x0000000100000810 */ /* 0x000fe40007ffe0ff */
[----:B------:R-:W-:-:S13]  /*0220*/  ISETP.GE.U32.AND P1, PT, R2, R7, PT ;  /* 0x000000070200720c */ /* 0x000fda0003f26070 */
[----:B------:R-:W-:Y:S02]  /*0230*/  @P1 IADD3 R0, PT, PT, R0, 0x1, RZ ;  /* 0x0000000100001810 */ /* 0x000fe40007ffe0ff */
[----:B------:R-:W-:-:S04]  /*0240*/  @!P2 LOP3.LUT R0, RZ, R7, RZ, 0x33, !PT ;  /* 0x00000007ff00a212 */ /* 0x000fc800078e33ff */
[----:B------:R-:W-:-:S04]  /*0250*/  IADD3 R4, PT, PT, R0, 0x1, RZ ;  /* 0x0000000100047810 */ /* 0x000fc80007ffe0ff */
[C---:B------:R-:W-:Y:S02]  /*0260*/  LOP3.LUT R2, R4.reuse, 0xfffffffc, RZ, 0xc0, !PT ;  /* 0xfffffffc04027812 */ /* 0x040fe400078ec0ff */
[----:B------:R-:W-:Y:S02]  /*0270*/  LOP3.LUT R4, R4, 0x3, RZ, 0xc0, !PT ;  /* 0x0000000304047812 */ /* 0x000fe400078ec0ff */
[----:B------:R-:W-:-:S07]  /*0280*/  IADD3 R5, PT, PT, -R2, RZ, RZ ;  /* 0x000000ff02057210 */ /* 0x000fce0007ffe1ff */
.L_x_48:
[----:B0-----:R-:W0:Y:S01]  /*0290*/  LDCU UR5, c[0x0][0x398] ;  /* 0x00007300ff0577ac */ /* 0x001e220008000800 */
[----:B------:R-:W-:Y:S02]  /*02a0*/  ISETP.GE.U32.AND P0, PT, R0, 0x3, PT ;  /* 0x000000030000780c */ /* 0x000fe40003f06070 */
[----:B------:R-:W-:Y:S01]  /*02b0*/  MOV R25, RZ ;  /* 0x000000ff00197202 */ /* 0x000fe20000000f00 */
[----:B------:R-:W-:-:S04]  /*02c0*/  UIADD3 UR4, UPT, UPT, UR4, 0x1, URZ ;  /* 0x0000000104047890 */ /* 0x000fc8000fffe0ff */
[----:B0-----:R-:W-:-:S06]  /*02d0*/  UISETP.NE.AND UP0, UPT, UR4, UR5, UPT ;  /* 0x000000050400728c */ /* 0x001fcc000bf05270 */
[----:B-1----:R-:W-:Y:S05]  /*02e0*/  @!P0 BRA `(.L_x_42) ;  /* 0x0000000400e08947 */ /* 0x002fea0003800000 */
[----:B------:R-:W0:Y:S01]  /*02f0*/  LDC R7, c[0x0][0x38c] ;  /* 0x0000e300ff077b82 */ /* 0x000e220000000800 */
[----:B------:R-:W-:Y:S01]  /*0300*/  IADD3 R3, PT, PT, -R2, RZ, RZ ;  /* 0x000000ff02037210 */ /* 0x000fe20007ffe1ff */
[----:B------:R-:W-:Y:S01]  /*0310*/  HFMA2 R25, -RZ, RZ, 0, 0 ;  /* 0x00000000ff197431 */ /* 0x000fe200000001ff */
[----:B------:R-:W-:Y:S02]  /*0320*/  MOV R11, R5 ;  /* 0x00000005000b7202 */ /* 0x000fe40000000f00 */
[----:B------:R-:W-:-:S03]  /*0330*/  ISETP.GE.AND P0, PT, R3, RZ, PT ;  /* 0x000000ff0300720c */ /* 0x000fc60003f06270 */
[----:B------:R-:W1:Y:S10]  /*0340*/  LDC.64 R14, c[0x0][0x380] ;  /* 0x0000e000ff0e7b82 */ /* 0x000e740000000a00 */
[----:B------:R-:W-:Y:S05]  /*0350*/  @P0 BRA `(.L_x_43) ;  /* 0x0000000400840947 */ /* 0x000fea0003800000 */
[----:B------:R-:W-:Y:S02]  /*0360*/  IADD3 R3, PT, PT, -R11, RZ, RZ ;  /* 0x000000ff0b037210 */ /* 0x000fe40007ffe1ff */
[----:B------:R-:W-:Y:S02]  /*0370*/  PLOP3.LUT P0, PT, PT, PT, PT, 0x80, 0x8 ;  /* 0x000000000008781c */ /* 0x000fe40003f0f070 */
[----:B------:R-:W-:-:S13]  /*0380*/  ISETP.GT.AND P1, PT, R3, 0xc, PT ;  /* 0x0000000c0300780c */ /* 0x000fda0003f24270 */
[----:B------:R-:W-:Y:S05]  /*0390*/  @!P1 BRA `(.L_x_44) ;  /* 0x0000000000e89947 */ /* 0x000fea0003800000 */
[----:B------:R-:W-:-:S13]  /*03a0*/  PLOP3.LUT P0, PT, PT, PT, PT, 0x8, 0x80 ;  /* 0x000000000080781c */ /* 0x000fda0003f0e170 */
.L_x_45:
[----:B------:R-:W2:Y:S08]  /*03b0*/  LDC.64 R18, c[0x0][0x380] ;  /* 0x0000e000ff127b82 */ /* 0x000eb00000000a00 */
[----:B------:R-:W3:Y:S01]  /*03c0*/  LDC R9, c[0x0][0x38c] ;  /* 0x0000e300ff097b82 */ /* 0x000ee20000000800 */
[----:B--2---:R-:W-:-:S05]  /*03d0*/  IMAD.WIDE R16, R25, 0x4, R18 ;  /* 0x0000000419107825 */ /* 0x004fca00078e0212 */
[----:B------:R3:W2:Y:S02]  /*03e0*/  LDG.E R21, desc[UR6][R16.64] ;  /* 0x0000000610157981 */ /* 0x0006a4000c1e1900 */
[----:B---3--:R-:W-:-:S05]  /*03f0*/  IMAD.WIDE R16, R9, 0x4, R16 ;  /* 0x0000000409107825 */ /* 0x008fca00078e0210 */
[----:B------:R-:W3:Y:S01]  /*0400*/  LDG.E R20, desc[UR6][R16.64] ;  /* 0x0000000610147981 */ /* 0x000ee2000c1e1900 */
[----:B------:R-:W-:-:S05]  /*0410*/  IMAD.WIDE R28, R9, 0x4, R16 ;  /* 0x00000004091c7825 */ /* 0x000fca00078e0210 */
[----:B------:R4:W5:Y:S02]  /*0420*/  LDG.E R3, desc[UR6][R28.64] ;  /* 0x000000061c037981 */ /* 0x000964000c1e1900 */
[----:B----4-:R-:W-:-:S05]  /*0430*/  IMAD.WIDE R28, R9, 0x4, R28 ;  /* 0x00000004091c7825 */ /* 0x010fca00078e021c */
[----:B------:R-:W4:Y:S01]  /*0440*/  LDG.E R10, desc[UR6][R28.64] ;  /* 0x000000061c0a7981 */ /* 0x000f22000c1e1900 */
[----:B------:R-:W-:-:S05]  /*0450*/  LEA R25, R9, R25, 0x2 ;  /* 0x0000001909197211 */ /* 0x000fca00078e10ff */
[----:B------:R-:W-:Y:S01]  /*0460*/  IMAD.WIDE R26, R25, 0x4, R18 ;  /* 0x00000004191a7825 */ /* 0x000fe200078e0212 */
[----:B------:R-:W-:-:S04]  /*0470*/  LEA R25, R9, R25, 0x2 ;  /* 0x0000001909197211 */ /* 0x000fc800078e10ff */
[----:B------:R0:W4:Y:S01]  /*0480*/  LDG.E R6, desc[UR6][R26.64] ;  /* 0x000000061a067981 */ /* 0x000122000c1e1900 */
[----:B------:R-:W-:-:S04]  /*0490*/  IMAD.WIDE R22, R9, 0x4, R26 ;  /* 0x0000000409167825 */ /* 0x000fc800078e021a */
[----:B------:R-:W-:-:S04]  /*04a0*/  IMAD.WIDE R16, R9, 0x4, R22 ;  /* 0x0000000409107825 */ /* 0x000fc800078e0216 */
[----:B0-----:R-:W-:Y:S01]  /*04b0*/  IMAD.WIDE R26, R25, 0x4, R18 ;  /* 0x00000004191a7825 */ /* 0x001fe200078e0212 */
[----:B------:R0:W4:Y:S03]  /*04c0*/  LDG.E R24, desc[UR6][R16.64] ;  /* 0x0000000610187981 */ /* 0x000126000c1e1900 */
[----:B------:R-:W-:-:S04]  /*04d0*/  IMAD.WIDE R28, R9, 0x4, R26 ;  /* 0x00000004091c7825 */ /* 0x000fc800078e021a */
[C---:B0-----:R-:W-:Y:S01]  /*04e0*/  IMAD.WIDE R16, R9.reuse, 0x4, R16 ;  /* 0x0000000409107825 */ /* 0x041fe200078e0210 */
[----:B------:R-:W-:-:S05]  /*04f0*/  LEA R25, R9, R25, 0x2 ;  /* 0x0000001909197211 */ /* 0x000fca00078e10ff */
[----:B------:R-:W-:-:S04]  /*0500*/  IMAD.WIDE R18, R25, 0x4, R18 ;  /* 0x0000000419127825 */ /* 0x000fc800078e0212 */
[----:B--2---:R-:W-:Y:S02]  /*0510*/  FADD R21, R21, R8 ;  /* 0x0000000815157221 */ /* 0x004fe40000000000 */
[----:B------:R-:W2:Y:S04]  /*0520*/  LDG.E R8, desc[UR6][R22.64] ;  /* 0x0000000616087981 */ /* 0x000ea8000c1e1900 */
[----:B------:R-:W2:Y:S01]  /*0530*/  LDG.E R23, desc[UR6][R16.64] ;  /* 0x0000000610177981 */ /* 0x000ea2000c1e1900 */
[----:B---3--:R-:W-:-:S03]  /*0540*/  FADD R20, R21, R20 ;  /* 0x0000001415147221 */ /* 0x008fc60000000000 */
[----:B------:R-:W3:Y:S04]  /*0550*/  LDG.E R22, desc[UR6][R26.64] ;  /* 0x000000061a167981 */ /* 0x000ee8000c1e1900 */
[----:B------:R0:W3:Y:S04]  /*0560*/  LDG.E R21, desc[UR6][R28.64] ;  /* 0x000000061c157981 */ /* 0x0000e8000c1e1900 */
[----:B------:R1:W3:Y:S01]  /*0570*/  LDG.E R27, desc[UR6][R18.64] ;  /* 0x00000006121b7981 */ /* 0x0002e2000c1e1900 */
[----:B0-----:R-:W-:-:S05]  /*0580*/  IMAD.WIDE R28, R9, 0x4, R28 ;  /* 0x00000004091c7825 */ /* 0x001fca00078e021c */
[----:B------:R0:W3:Y:S01]  /*0590*/  LDG.E R26, desc[UR6][R28.64] ;  /* 0x000000061c1a7981 */ /* 0x0000e2000c1e1900 */
[----:B------:R-:W-:-:S04]  /*05a0*/  IMAD.WIDE R16, R9, 0x4, R28 ;  /* 0x0000000409107825 */ /* 0x000fc800078e021c */
[C---:B-1----:R-:W-:Y:S02]  /*05b0*/  IMAD.WIDE R18, R9.reuse, 0x4, R18 ;  /* 0x0000000409127825 */ /* 0x042fe400078e0212 */
[----:B------:R4:W3:Y:S02]  /*05c0*/  LDG.E R16, desc[UR6][R16.64] ;  /* 0x0000000610107981 */ /* 0x0008e4000c1e1900 */
[----:B-----5:R-:W-:Y:S01]  /*05d0*/  FADD R20, R20, R3 ;  /* 0x0000000314147221 */ /* 0x020fe20000000000 */
[C---:B0-----:R-:W-:Y:S01]  /*05e0*/  IMAD.WIDE R28, R9.reuse, 0x4, R18 ;  /* 0x00000004091c7825 */ /* 0x041fe200078e0212 */
[----:B------:R-:W5:Y:S03]  /*05f0*/  LDG.E R3, desc[UR6][R18.64] ;  /* 0x0000000612037981 */ /* 0x000f66000c1e1900 */
[----:B----4-:R-:W-:Y:S02]  /*0600*/  FADD R17, R20, R10 ;  /* 0x0000000a14117221 */ /* 0x010fe40000000000 */
[----:B------:R0:W4:Y:S02]  /*0610*/  LDG.E R10, desc[UR6][R28.64] ;  /* 0x000000061c0a7981 */ /* 0x000124000c1e1900 */
[----:B0-----:R-:W-:-:S05]  /*0620*/  IMAD.WIDE R28, R9, 0x4, R28 ;  /* 0x00000004091c7825 */ /* 0x001fca00078e021c */
[----:B------:R-:W4:Y:S01]  /*0630*/  LDG.E R20, desc[UR6][R28.64] ;  /* 0x000000061c147981 */ /* 0x000f22000c1e1900 */
[----:B------:R-:W-:Y:S01]  /*0640*/  FADD R6, R17, R6 ;  /* 0x0000000611067221 */ /* 0x000fe20000000000 */
[----:B------:R-:W-:-:S04]  /*0650*/  IADD3 R11, PT, PT, R11, 0x10, RZ ;  /* 0x000000100b0b7810 */ /* 0x000fc80007ffe0ff */
[----:B------:R-:W-:Y:S02]  /*0660*/  ISETP.GE.AND P1, PT, R11, -0xc, PT ;  /* 0xfffffff40b00780c */ /* 0x000fe40003f26270 */
[----:B------:R-:W-:Y:S01]  /*0670*/  LEA R25, R9, R25, 0x2 ;  /* 0x0000001909197211 */ /* 0x000fe200078e10ff */
[----:B--2---:R-:W-:-:S04]  /*0680*/  FADD R17, R6, R8 ;  /* 0x0000000806117221 */ /* 0x004fc80000000000 */
[----:B------:R-:W-:-:S04]  /*0690*/  FADD R24, R17, R24 ;  /* 0x0000001811187221 */ /* 0x000fc80000000000 */
[----:B------:R-:W-:-:S04]  /*06a0*/  FADD R23, R24, R23 ;  /* 0x0000001718177221 */ /* 0x000fc80000000000 */
[----:B---3--:R-:W-:-:S04]  /*06b0*/  FADD R22, R23, R22 ;  /* 0x0000001617167221 */ /* 0x008fc80000000000 */
[----:B------:R-:W-:-:S04]  /*06c0*/  FADD R21, R22, R21 ;  /* 0x0000001516157221 */ /* 0x000fc80000000000 */
[----:B------:R-:W-:-:S04]  /*06d0*/  FADD R21, R21, R26 ;  /* 0x0000001a15157221 */ /* 0x000fc80000000000 */
[----:B------:R-:W-:-:S04]  /*06e0*/  FADD R16, R21, R16 ;  /* 0x0000001015107221 */ /* 0x000fc80000000000 */
[----:B------:R-:W-:-:S04]  /*06f0*/  FADD R16, R16, R27 ;  /* 0x0000001b10107221 */ /* 0x000fc80000000000 */
[----:B-----5:R-:W-:-:S04]  /*0700*/  FADD R3, R16, R3 ;  /* 0x0000000310037221 */ /* 0x020fc80000000000 */
[----:B----4-:R-:W-:-:S04]  /*0710*/  FADD R3, R3, R10 ;  /* 0x0000000a03037221 */ /* 0x010fc80000000000 */
[----:B------:R-:W-:Y:S01]  /*0720*/  FADD R8, R3, R20 ;  /* 0x0000001403087221 */ /* 0x000fe20000000000 */
[----:B------:R-:W-:Y:S06]  /*0730*/  @!P1 BRA `(.L_x_45) ;  /* 0xfffffffc001c9947 */ /* 0x000fec000383ffff */
.L_x_44:
[----:B------:R-:W-:-:S04]  /*0740*/  IADD3 R3, PT, PT, -R11, RZ, RZ ;  /* 0x000000ff0b037210 */ /* 0x000fc80007ffe1ff */
[----:B------:R-:W-:-:S13]  /*0750*/  ISETP.GT.AND P1, PT, R3, 0x4, PT ;  /* 0x000000040300780c */ /* 0x000fda0003f24270 */
[----:B------:R-:W-:Y:S05]  /*0760*/  @!P1 BRA `(.L_x_46) ;  /* 0x0000000000789947 */ /* 0x000fea0003800000 */
[----:B------:R-:W2:Y:S08]  /*0770*/  LDC.64 R16, c[0x0][0x380] ;  /* 0x0000e000ff107b82 */ /* 0x000eb00000000a00 */
[----:B------:R-:W3:Y:S01]  /*0780*/  LDC R9, c[0x0][0x38c] ;  /* 0x0000e300ff097b82 */ /* 0x000ee20000000800 */
[----:B--2---:R-:W-:-:S04]  /*0790*/  IMAD.WIDE R22, R25, 0x4, R16 ;  /* 0x0000000419167825 */ /* 0x004fc800078e0210 */
[C---:B---3--:R-:W-:Y:S01]  /*07a0*/  IMAD.WIDE R18, R9.reuse, 0x4, R22 ;  /* 0x0000000409127825 */ /* 0x048fe200078e0216 */
[C---:B------:R-:W-:Y:S01]  /*07b0*/  LEA R3, R9.reuse, R25, 0x2 ;  /* 0x0000001909037211 */ /* 0x040fe200078e10ff */
[----:B------:R-:W2:Y:S02]  /*07c0*/  LDG.E R23, desc[UR6][R22.64] ;  /* 0x0000000616177981 */ /* 0x000ea4000c1e1900 */
[----:B------:R-:W-:Y:S02]  /*07d0*/  IMAD.WIDE R20, R9, 0x4, R18 ;  /* 0x0000000409147825 */ /* 0x000fe400078e0212 */
[----:B------:R-:W3:Y:S02]  /*07e0*/  LDG.E R18, desc[UR6][R18.64] ;  /* 0x0000000612127981 */ /* 0x000ee4000c1e1900 */
[----:B------:R-:W-:-:S04]  /*07f0*/  IMAD.WIDE R16, R3, 0x4, R16 ;  /* 0x0000000403107825 */ /* 0x000fc800078e0210 */
[C---:B------:R-:W-:Y:S01]  /*0800*/  IMAD.WIDE R24, R9.reuse, 0x4, R20 ;  /* 0x0000000409187825 */ /* 0x040fe200078e0214 */
[----:B------:R4:W5:Y:S04]  /*0810*/  LDG.E R6, desc[UR6][R16.64] ;  /* 0x0000000610067981 */ /* 0x000968000c1e1900 */
[----:B------:R-:W5:Y:S01]  /*0820*/  LDG.E R20, desc[UR6][R20.64] ;  /* 0x0000000614147981 */ /* 0x000f62000c1e1900 */
[----:B------:R-:W-:-:S03]  /*0830*/  IMAD.WIDE R26, R9, 0x4, R16 ;  /* 0x00000004091a7825 */ /* 0x000fc600078e0210 */
[----:B------:R0:W5:Y:S01]  /*0840*/  LDG.E R24, desc[UR6][R24.64] ;  /* 0x0000000618187981 */ /* 0x000162000c1e1900 */
[----:B------:R-:W-:-:S03]  /*0850*/  IMAD.WIDE R28, R9, 0x4, R26 ;  /* 0x00000004091c7825 */ /* 0x000fc600078e021a */
[----:B------:R-:W5:Y:S01]  /*0860*/  LDG.E R26, desc[UR6][R26.64] ;  /* 0x000000061a1a7981 */ /* 0x000f62000c1e1900 */
[----:B----4-:R-:W-:-:S03]  /*0870*/  IMAD.WIDE R16, R9, 0x4, R28 ;  /* 0x0000000409107825 */ /* 0x010fc600078e021c */
[----:B------:R-:W4:Y:S04]  /*0880*/  LDG.E R28, desc[UR6][R28.64] ;  /* 0x000000061c1c7981 */ /* 0x000f28000c1e1900 */
[----:B------:R-:W4:Y:S01]  /*0890*/  LDG.E R10, desc[UR6][R16.64] ;  /* 0x00000006100a7981 */ /* 0x000f22000c1e1900 */
[----:B------:R-:W-:Y:S02]  /*08a0*/  PLOP3.LUT P0, PT, PT, PT, PT, 0x8, 0x80 ;  /* 0x000000000080781c */ /* 0x000fe40003f0e170 */
[----:B0-----:R-:W-:Y:S02]  /*08b0*/  LEA R25, R9, R3, 0x2 ;  /* 0x0000000309197211 */ /* 0x001fe400078e10ff */
[----:B------:R-:W-:Y:S01]  /*08c0*/  IADD3 R11, PT, PT, R11, 0x8, RZ ;  /* 0x000000080b0b7810 */ /* 0x000fe20007ffe0ff */
[----:B--2---:R-:W-:-:S04]  /*08d0*/  FADD R23, R8, R23 ;  /* 0x0000001708177221 */ /* 0x004fc80000000000 */
[----:B---3--:R-:W-:-:S04]  /*08e0*/  FADD R23, R23, R18 ;  /* 0x0000001217177221 */ /* 0x008fc80000000000 */
[----:B-----5:R-:W-:-:S04]  /*08f0*/  FADD R23, R23, R20 ;  /* 0x0000001417177221 */ /* 0x020fc80000000000 */
[----:B------:R-:W-:-:S04]  /*0900*/  FADD R23, R23, R24 ;  /* 0x0000001817177221 */ /* 0x000fc80000000000 */
[----:B------:R-:W-:-:S04]  /*0910*/  FADD R23, R23, R6 ;  /* 0x0000000617177221 */ /* 0x000fc80000000000 */
[----:B------:R-:W-:-:S04]  /*0920*/  FADD R23, R23, R26 ;  /* 0x0000001a17177221 */ /* 0x000fc80000000000 */
[----:B----4-:R-:W-:-:S04]  /*0930*/  FADD R23, R23, R28 ;  /* 0x0000001c17177221 */ /* 0x010fc80000000000 */
[----:B------:R-:W-:-:S07]  /*0940*/  FADD R8, R23, R10 ;  /* 0x0000000a17087221 */ /* 0x000fce0000000000 */
.L_x_46:
[----:B------:R-:W-:-:S13]  /*0950*/  ISETP.NE.OR P0, PT, R11, RZ, P0 ;  /* 0x000000ff0b00720c */ /* 0x000fda0000705670 */
[----:B------:R-:W-:Y:S05]  /*0960*/  @!P0 BRA `(.L_x_42) ;  /* 0x0000000000408947 */ /* 0x000fea0003800000 */
.L_x_43:
[----:B-1----:R-:W-:-:S04]  /*0970*/  IMAD.WIDE R20, R25, 0x4, R14 ;  /* 0x0000000419147825 */ /* 0x002fc800078e020e */
[C---:B0-----:R-:W-:Y:S02]  /*0980*/  IMAD.WIDE R22, R7.reuse, 0x4, R20 ;  /* 0x0000000407167825 */ /* 0x041fe400078e0214 */
[----:B------:R-:W2:Y:S02]  /*0990*/  LDG.E R21, desc[UR6][R20.64] ;  /* 0x0000000614157981 */ /* 0x000ea4000c1e1900 */
[C---:B------:R-:W-:Y:S02]  /*09a0*/  IMAD.WIDE R16, R7.reuse, 0x4, R22 ;  /* 0x0000000407107825 */ /* 0x040fe400078e0216 */
[----:B------:R-:W3:Y:S02]  /*09b0*/  LDG.E R23, desc[UR6][R22.64] ;  /* 0x0000000616177981 */ /* 0x000ee4000c1e1900 */
[----:B------:R-:W-:Y:S02]  /*09c0*/  IMAD.WIDE R18, R7, 0x4, R16 ;  /* 0x0000000407127825 */ /* 0x000fe400078e0210 */
[----:B------:R-:W4:Y:S04]  /*09d0*/  LDG.E R17, desc[UR6][R16.64] ;  /* 0x0000000610117981 */ /* 0x000f28000c1e1900 */
[----:B------:R-:W5:Y:S01]  /*09e0*/  LDG.E R19, desc[UR6][R18.64] ;  /* 0x0000000612137981 */ /* 0x000f62000c1e1900 */
[----:B------:R-:W-:-:S02]  /*09f0*/  IADD3 R11, PT, PT, R11, 0x4, RZ ;  /* 0x000000040b0b7810 */ /* 0x000fc40007ffe0ff */
[----:B------:R-:W-:Y:S02]  /*0a00*/  LEA R25, R7, R25, 0x2 ;  /* 0x0000001907197211 */ /* 0x000fe400078e10ff */
[----:B------:R-:W-:Y:S01]  /*0a10*/  ISETP.NE.AND P0, PT, R11, RZ, PT ;  /* 0x000000ff0b00720c */ /* 0x000fe20003f05270 */
[----:B--2---:R-:W-:-:S04]  /*0a20*/  FADD R8, R21, R8 ;  /* 0x0000000815087221 */ /* 0x004fc80000000000 */
[----:B---3--:R-:W-:-:S04]  /*0a30*/  FADD R8, R8, R23 ;  /* 0x0000001708087221 */ /* 0x008fc80000000000 */
[----:B----4-:R-:W-:-:S04]  /*0a40*/  FADD R8, R8, R17 ;  /* 0x0000001108087221 */ /* 0x010fc80000000000 */
[----:B-----5:R-:W-:Y:S01]  /*0a50*/  FADD R8, R8, R19 ;  /* 0x0000001308087221 */ /* 0x020fe20000000000 */
[----:B------:R-:W-:Y:S06]  /*0a60*/  @P0 BRA `(.L_x_43) ;  /* 0xfffffffc00c00947 */ /* 0x000fec000383ffff */
.L_x_42:
[----:B------:R-:W-:-:S13]  /*0a70*/  ISETP.NE.AND P0, PT, R4, RZ, PT ;  /* 0x000000ff0400720c */ /* 0x000fda0003f05270 */
[----:B------:R-:W-:Y:S05]  /*0a80*/  @!P0 BRA `(.L_x_47) ;  /* 0x0000000000388947 */ /* 0x000fea0003800000 */
[----:B0-----:R-:W0:Y:S02]  /*0a90*/  LDC.64 R6, c[0x0][0x380] ;  /* 0x0000e000ff067b82 */ /* 0x001e240000000a00 */
[----:B0-----:R-:W-:-:S05]  /*0aa0*/  IMAD.WIDE R6, R25, 0x4, R6 ;  /* 0x0000000419067825 */ /* 0x001fca00078e0206 */
[----:B------:R-:W2:Y:S01]  /*0ab0*/  LDG.E R3, desc[UR6][R6.64] ;  /* 0x0000000606037981 */ /* 0x000ea2000c1e1900 */
[----:B------:R-:W-:Y:S01]  /*0ac0*/  ISETP.NE.AND P0, PT, R4, 0x1, PT ;  /* 0x000000010400780c */ /* 0x000fe20003f05270 */
[----:B--2---:R-:W-:-:S12]  /*0ad0*/  FADD R8, R8, R3 ;  /* 0x0000000308087221 */ /* 0x004fd80000000000 */
[----:B------:R-:W-:Y:S05]  /*0ae0*/  @!P0 BRA `(.L_x_47) ;  /* 0x0000000000208947 */ /* 0x000fea0003800000 */
[----:B------:R-:W0:Y:S01]  /*0af0*/  LDC R3, c[0x0][0x38c] ;  /* 0x0000e300ff037b82 */ /* 0x000e220000000800 */
[----:B------:R-:W-:Y:S01]  /*0b00*/  ISETP.NE.AND P0, PT, R4, 0x2, PT ;  /* 0x000000020400780c */ /* 0x000fe20003f05270 */
[----:B0-----:R-:W-:-:S12]  /*0b10*/  IMAD.WIDE R10, R3, 0x4, R6 ;  /* 0x00000004030a7825 */ /* 0x001fd800078e0206 */
[----:B------:R-:W-:Y:S02]  /*0b20*/  @P0 IMAD.WIDE R6, R3, 0x4, R10 ;  /* 0x0000000403060825 */ /* 0x000fe400078e020a */
[----:B------:R-:W2:Y:S04]  /*0b30*/  LDG.E R11, desc[UR6][R10.64] ;  /* 0x000000060a0b7981 */ /* 0x000ea8000c1e1900 */
[----:B------:R-:W3:Y:S01]  /*0b40*/  @P0 LDG.E R7, desc[UR6][R6.64] ;  /* 0x0000000606070981 */ /* 0x000ee2000c1e1900 */
[----:B--2---:R-:W-:-:S04]  /*0b50*/  FADD R8, R8, R11 ;  /* 0x0000000b08087221 */ /* 0x004fc80000000000 */
[----:B---3--:R-:W-:-:S07]  /*0b60*/  @P0 FADD R8, R8, R7 ;  /* 0x0000000708080221 */ /* 0x008fce0000000000 */
.L_x_47:
[----:B------:R-:W-:Y:S05]  /*0b70*/  BRA.U UP0, `(.L_x_48) ;  /* 0xfffffff500c47547 */ /* 0x000fea000b83ffff */
[----:B------:R-:W-:-:S13]  /*0b80*/  FSETP.EQ.AND P0, PT, R8, -999999, PT ;  /* 0xc97423f00800780b */ /* 0x000fda0003f02000 */
.L_x_41:
[----:B0-----:R-:W-:Y:S01]  /*0b90*/  CS2R R6, SR_CLOCKLO ;  /* 0x0000000000067805 */ /* 0x001fe20000015000 */
[----:B------:R-:W0:Y:S05]  /*0ba0*/  @P0 LDC.64 R2, c[0x0][0x380] ;  /* 0x0000e000ff020b82 */ /* 0x000e2a0000000a00 */
[----:B------:R-:W-:Y:S02]  /*0bb0*/  IADD3 R6, P1, PT, -R12, R6, RZ ;  /* 0x000000060c067210 */ /* 0x000fe40007f3e1ff */
[----:B------:R-:W-:Y:S02]  /*0bc0*/  @P0 MOV R9, 0xc97423f0 ;  /* 0xc97423f000090802 */ /* 0x000fe40000000f00 */
[----:B------:R-:W-:Y:S01]  /*0bd0*/  IADD3.X R7, PT, PT, ~R13, R7, RZ, P1, !PT ;  /* 0x000000070d077210 */ /* 0x000fe20000ffe5ff */
[----:B------:R-:W2:Y:S02]  /*0be0*/  LDC.64 R4, c[0x0][0x390] ;  /* 0x0000e400ff047b82 */ /* 0x000ea40000000a00 */
[----:B0-----:R-:W-:Y:S04]  /*0bf0*/  @P0 STG.E desc[UR6][R2.64], R9 ;  /* 0x0000000902000986 */ /* 0x001fe8000c101906 */
[----:B--2---:R-:W-:Y:S01]  /*0c00*/  STG.E.64 desc[UR6][R4.64], R6 ;  /* 0x0000000604007986 */ /* 0x004fe2000c101b06 */
[----:B------:R-:W-:Y:S05]  /*0c10*/  EXIT ;  /* 0x000000000000794d */ /* 0x000fea0003800000 */
.L_x_49:
        /* <DEDUP_REMOVED lines=14> */
.L_x_63:


//--------------------- .text._Z24sequential_access_kernelPfiPmi --------------------------
	.section	.text._Z24sequential_access_kernelPfiPmi,"ax",@progbits
	.align	128
        .global         _Z24sequential_access_kernelPfiPmi
        .type           _Z24sequential_access_kernelPfiPmi,@function
        .size           _Z24sequential_access_kernelPfiPmi,(.L_x_64 - _Z24sequential_access_kernelPfiPmi)
        .other          _Z24sequential_access_kernelPfiPmi,@"STO_CUDA_ENTRY STV_DEFAULT"
_Z24sequential_access_kernelPfiPmi:
.text._Z24sequential_access_kernelPfiPmi:
[----:B------:R-:W-:Y:S01]  /*0000*/  LDC R1, c[0x0][0x37c] ;  /* 0x0000df00ff017b82 */ /* 0x000fe20000000800 */
[----:B------:R-:W0:Y:S07]  /*0010*/  S2R R0, SR_TID.X ;  /* 0x0000000000007919 */ /* 0x000e2e0000002100 */
[----:B------:R-:W0:Y:S02]  /*0020*/  S2UR UR4, SR_CTAID.X ;  /* 0x00000000000479c3 */ /* 0x000e240000002500 */
[----:B0-----:R-:W-:-:S13]  /*0030*/  LOP3.LUT P0, RZ, R0, UR4, RZ, 0xfc, !PT ;  /* 0x0000000400ff7c12 */ /* 0x001fda000f80fcff */
[----:B------:R-:W-:Y:S05]  /*0040*/  @P0 EXIT ;  /* 0x000000000000094d */ /* 0x000fea0003800000 */
[----:B------:R-:W-:Y:S01]  /*0050*/  CS2R R2, SR_CLOCKLO ;  /* 0x0000000000027805 */ /* 0x000fe20000015000 */
[----:B------:R-:W0:Y:S01]  /*0060*/  LDC R0, c[0x0][0x388] ;  /* 0x0000e200ff007b82 */ /* 0x000e220000000800 */
[----:B------:R-:W0:Y:S01]  /*0070*/  LDCU UR4, c[0x0][0x398] ;  /* 0x00007300ff0477ac */ /* 0x000e220008000800 */
[----:B------:R-:W-:Y:S01]  /*0080*/  PLOP3.LUT P0, PT, PT, PT, PT, 0x8, 0x80 ;  /* 0x000000000080781c */ /* 0x000fe20003f0e170 */
[----:B------:R-:W1:Y:S01]  /*0090*/  LDCU.64 UR8, c[0x0][0x358] ;  /* 0x00006b00ff0877ac */ /* 0x000e620008000a00 */
[----:B0-----:R-:W-:-:S04]  /*00a0*/  VIMNMX R4, PT, PT, R0, UR4, PT ;  /* 0x0000000400047c48 */ /* 0x001fc8000bfe0100 */
[----:B------:R-:W-:-:S13]  /*00b0*/  ISETP.GE.AND P1, PT, R4, 0x1, PT ;  /* 0x000000010400780c */ /* 0x000fda0003f26270 */
[----:B-1----:R-:W-:Y:S05]  /*00c0*/  @!P1 BRA `(.L_x_50) ;  /* 0x0000000400d09947 */ /* 0x002fea0003800000 */
[----:B------:R-:W-:Y:S01]  /*00d0*/  IADD3 R0, PT, PT, R0, -0x1, RZ ;  /* 0xffffffff00007810 */ /* 0x000fe20007ffe0ff */
[----:B------:R-:W0:Y:S01]  /*00e0*/  LDCU.64 UR6, c[0x0][0x380] ;  /* 0x00007000ff0677ac */ /* 0x000e220008000a00 */
[----:B------:R-:W-:Y:S02]  /*00f0*/  HFMA2 R7, -RZ, RZ, 0, 0 ;  /* 0x00000000ff077431 */ /* 0x000fe400000001ff */
[----:B------:R-:W-:Y:S01]  /*0100*/  LEA.HI R0, R0, 0x1, RZ, 0x1b ;  /* 0x0000000100007811 */ /* 0x000fe200078fd8ff */
[----:B------:R-:W-:-:S03]  /*0110*/  UMOV UR4, URZ ;  /* 0x000000ff00047c82 */ /* 0x000fc60008000000 */
[C---:B------:R-:W-:Y:S02]  /*0120*/  LOP3.LUT R23, R0.reuse, 0xf, RZ, 0xc0, !PT ;  /* 0x0000000f00177812 */ /* 0x040fe400078ec0ff */
[----:B------:R-:W-:Y:S02]  /*0130*/  LOP3.LUT R22, R0, 0x7, RZ, 0xc0, !PT ;  /* 0x0000000700167812 */ /* 0x000fe400078ec0ff */
[----:B------:R-:W-:Y:S02]  /*0140*/  IADD3 R4, PT, PT, R23, -0x1, RZ ;  /* 0xffffffff17047810 */ /* 0x000fe40007ffe0ff */
[----:B------:R-:W-:Y:S02]  /*0150*/  IADD3 R5, PT, PT, R22, -0x1, RZ ;  /* 0xffffffff16057810 */ /* 0x000fe40007ffe0ff */
[----:B------:R-:W-:Y:S02]  /*0160*/  ISETP.GE.U32.AND P1, PT, R4, 0x7, PT ;  /* 0x000000070400780c */ /* 0x000fe40003f26070 */
[C---:B------:R-:W-:Y:S01]  /*0170*/  LOP3.LUT R4, R0.reuse, 0xffffff0, RZ, 0xc0, !PT ;  /* 0x0ffffff000047812 */ /* 0x040fe200078ec0ff */
[----:B0-----:R-:W-:Y:S01]  /*0180*/  UIADD3 UR5, UP0, UPT, UR6, 0x400, URZ ;  /* 0x0000040006057890 */ /* 0x001fe2000ff1e0ff */
[----:B------:R-:W-:-:S02]  /*0190*/  LOP3.LUT R6, R0, 0x3, RZ, 0xc0, !PT ;  /* 0x0000000300067812 */ /* 0x000fc400078ec0ff */
[----:B------:R-:W-:Y:S01]  /*01a0*/  ISETP.GE.U32.AND P0, PT, R5, 0x3, PT ;  /* 0x000000030500780c */ /* 0x000fe20003f06070 */
[----:B------:R-:W-:Y:S01]  /*01b0*/  UIADD3.X UR6, UPT, UPT, URZ, UR7, URZ, UP0, !UPT ;  /* 0x00000007ff067290 */ /* 0x000fe200087fe4ff */
[----:B------:R-:W-:-:S11]  /*01c0*/  IADD3 R0, PT, PT, -R4, RZ, RZ ;  /* 0x000000ff04007210 */ /* 0x000fd60007ffe1ff */
.L_x_56:
[----:B------:R-:W0:Y:S01]  /*01d0*/  LDCU UR7, c[0x0][0x388] ;  /* 0x00007100ff0777ac */ /* 0x000e220008000800 */
[----:B------:R-:W-:Y:S02]  /*01e0*/  ISETP.NE.AND P3, PT, R23, RZ, PT ;  /* 0x000000ff1700720c */ /* 0x000fe40003f65270 */
[----:B------:R-:W-:Y:S01]  /*01f0*/  MOV R8, RZ ;  /* 0x000000ff00087202 */ /* 0x000fe20000000f00 */
[----:B------:R-:W1:Y:S01]  /*0200*/  LDCU UR10, c[0x0][0x398] ;  /* 0x00007300ff0a77ac */ /* 0x000e620008000800 */
[----:B------:R-:W-:Y:S02]  /*0210*/  UIADD3 UR4, UPT, UPT, UR4, 0x1, URZ ;  /* 0x0000000104047890 */ /* 0x000fe4000fffe0ff */
[----:B0-----:R-:W-:Y:S02]  /*0220*/  UISETP.GE.U32.AND UP0, UPT, UR7, 0x1e1, UPT ;  /* 0x000001e10700788c */ /* 0x001fe4000bf06070 */
[----:B-1----:R-:W-:-:S07]  /*0230*/  UISETP.NE.AND UP1, UPT, UR4, UR10, UPT ;  /* 0x0000000a0400728c */ /* 0x002fce000bf25270 */
[----:B------:R-:W-:Y:S05]  /*0240*/  BRA.U !UP0, `(.L_x_51) ;  /* 0x0000000108a87547 */ /* 0x000fea000b800000 */
[----:B------:R-:W-:Y:S02]  /*0250*/  HFMA2 R8, -RZ, RZ, 0, 0 ;  /* 0x00000000ff087431 */ /* 0x000fe400000001ff */
[----:B------:R-:W-:Y:S01]  /*0260*/  IMAD.U32 R4, RZ, RZ, UR5 ;  /* 0x00000005ff047e24 */ /* 0x000fe2000f8e00ff */
[----:B------:R-:W-:Y:S02]  /*0270*/  MOV R5, UR6 ;  /* 0x0000000600057c02 */ /* 0x000fe40008000f00 */
[----:B------:R-:W-:-:S07]  /*0280*/  MOV R11, R0 ;  /* 0x00000000000b7202 */ /* 0x000fce0000000f00 */
.L_x_52:
        /* <DEDUP_REMOVED lines=16> */
[----:B------:R0:W2:Y:S01]  /*0390*/  LDG.E R7, desc[UR8][R4.64+0x380] ;  /* 0x0003800804077981 */ /* 0x0000a2000c1e1900 */
[----:B------:R-:W-:Y:S01]  /*03a0*/  IADD3 R11, PT, PT, R11, 0x10, RZ ;  /* 0x000000100b0b7810 */ /* 0x000fe20007ffe0ff */
[----:B---3--:R-:W-:Y:S01]  /*03b0*/  FADD R24, R24, R25 ;  /* 0x0000001918187221 */ /* 0x008fe20000000000 */
[----:B------:R-:W-:Y:S02]  /*03c0*/  VIADD R8, R8, 0x200 ;  /* 0x0000020008087836 */ /* 0x000fe40000000000 */
[----:B------:R-:W-:Y:S01]  /*03d0*/  ISETP.NE.AND P2, PT, R11, RZ, PT ;  /* 0x000000ff0b00720c */ /* 0x000fe20003f45270 */
[----:B----4-:R-:W-:-:S04]  /*03e0*/  FADD R24, R24, R27 ;  /* 0x0000001b18187221 */ /* 0x010fc80000000000 */
[----:B-----5:R-:W-:Y:S01]  /*03f0*/  FADD R21, R24, R21 ;  /* 0x0000001518157221 */ /* 0x020fe20000000000 */
[----:B0-----:R-:W-:-:S03]  /*0400*/  IADD3 R4, P4, PT, R4, 0x800, RZ ;  /* 0x0000080004047810 */ /* 0x001fc60007f9e0ff */
[----:B------:R-:W-:Y:S01]  /*0410*/  FADD R20, R21, R20 ;  /* 0x0000001415147221 */ /* 0x000fe20000000000 */
[----:B------:R-:W-:-:S03]  /*0420*/  IADD3.X R5, PT, PT, RZ, R5, RZ, P4, !PT ;  /* 0x00000005ff057210 */ /* 0x000fc600027fe4ff */
[----:B------:R-:W-:-:S04]  /*0430*/  FADD R19, R20, R19 ;  /* 0x0000001314137221 */ /* 0x000fc80000000000 */
        /* <DEDUP_REMOVED lines=9> */
[----:B--2---:R-:W-:Y:S01]  /*04d0*/  FADD R7, R10, R7 ;  /* 0x000000070a077221 */ /* 0x004fe20000000000 */
[----:B------:R-:W-:Y:S06]  /*04e0*/  @P2 BRA `(.L_x_52) ;  /* 0xfffffffc00682947 */ /* 0x000fec000383ffff */
.L_x_51:
[----:B------:R-:W-:Y:S05]  /*04f0*/  @!P3 BRA `(.L_x_53) ;  /* 0x0000000000bcb947 */ /* 0x000fea0003800000 */
[----:B------:R-:W-:Y:S01]  /*0500*/  ISETP.NE.AND P2, PT, R22, RZ, PT ;  /* 0x000000ff1600720c */ /* 0x000fe20003f45270 */
[----:B------:R-:W-:-:S12]  /*0510*/  @!P1 BRA `(.L_x_54) ;  /* 0x00000000004c9947 */ /* 0x000fd80003800000 */
[----:B------:R-:W0:Y:S02]  /*0520*/  LDC.64 R4, c[0x0][0x380] ;  /* 0x0000e000ff047b82 */ /* 0x000e240000000a00 */
[----:B0-----:R-:W-:-:S05]  /*0530*/  IMAD.WIDE.U32 R4, R8, 0x4, R4 ;  /* 0x0000000408047825 */ /* 0x001fca00078e0004 */
        /* <DEDUP_REMOVED lines=17> */
.L_x_54:
        /* <DEDUP_REMOVED lines=8> */
[----:B------:R-:W5:Y:S01]  /*06d0*/  LDG.E R14, desc[UR8][R4.64+0x180] ;  /* 0x00018008040e7981 */ /* 0x000f62000c1e1900 */
[----:B------:R-:W-:Y:S01]  /*06e0*/  IADD3 R8, PT, PT, R8, 0x80, RZ ;  /* 0x0000008008087810 */ /* 0x000fe20007ffe0ff */
[----:B--2---:R-:W-:-:S04]  /*06f0*/  FADD R10, R7, R10 ;  /* 0x0000000a070a7221 */ /* 0x004fc80000000000 */
[----:B---3--:R-:W-:-:S04]  /*0700*/  FADD R9, R10, R9 ;  /* 0x000000090a097221 */ /* 0x008fc80000000000 */
[----:B----4-:R-:W-:-:S04]  /*0710*/  FADD R9, R9, R12 ;  /* 0x0000000c09097221 */ /* 0x010fc80000000000 */
[----:B-----5:R-:W-:-:S07]  /*0720*/  FADD R7, R9, R14 ;  /* 0x0000000e09077221 */ /* 0x020fce0000000000 */
.L_x_55:
[----:B------:R-:W-:Y:S05]  /*0730*/  @!P2 BRA `(.L_x_53) ;  /* 0x00000000002ca947 */ /* 0x000fea0003800000 */
[----:B------:R-:W0:Y:S02]  /*0740*/  LDC.64 R4, c[0x0][0x380] ;  /* 0x0000e000ff047b82 */ /* 0x000e240000000a00 */
[----:B0-----:R-:W-:-:S05]  /*0750*/  IMAD.WIDE.U32 R8, R8, 0x4, R4 ;  /* 0x0000000408087825 */ /* 0x001fca00078e0004 */
        /* <DEDUP_REMOVED lines=9> */
.L_x_53:
[----:B------:R-:W-:Y:S05]  /*07f0*/  BRA.U UP1, `(.L_x_56) ;  /* 0xfffffff901747547 */ /* 0x000fea000b83ffff */
[----:B------:R-:W-:-:S13]  /*0800*/  FSETP.EQ.AND P0, PT, R7, -999999, PT ;  /* 0xc97423f00700780b */ /* 0x000fda0003f02000 */
.L_x_50:
[----:B------:R-:W-:Y:S01]  /*0810*/  CS2R R8, SR_CLOCKLO ;  /* 0x0000000000087805 */ /* 0x000fe20000015000 */
[----:B------:R-:W0:Y:S05]  /*0820*/  @P0 LDC.64 R4, c[0x0][0x380] ;  /* 0x0000e000ff040b82 */ /* 0x000e2a0000000a00 */
[----:B------:R-:W-:Y:S02]  /*0830*/  IADD3 R2, P1, PT, -R2, R8, RZ ;  /* 0x0000000802027210 */ /* 0x000fe40007f3e1ff */
[----:B------:R-:W-:Y:S02]  /*0840*/  @P0 MOV R11, 0xc97423f0 ;  /* 0xc97423f0000b0802 */ /* 0x000fe40000000f00 */
[----:B------:R-:W-:Y:S01]  /*0850*/  IADD3.X R3, PT, PT, ~R3, R9, RZ, P1, !PT ;  /* 0x0000000903037210 */ /* 0x000fe20000ffe5ff */
[----:B------:R-:W1:Y:S02]  /*0860*/  LDC.64 R6, c[0x0][0x390] ;  /* 0x0000e400ff067b82 */ /* 0x000e640000000a00 */
[----:B0-----:R-:W-:Y:S04]  /*0870*/  @P0 STG.E desc[UR8][R4.64], R11 ;  /* 0x0000000b04000986 */ /* 0x001fe8000c101908 */
[----:B-1----:R-:W-:Y:S01]  /*0880*/  STG.E.64 desc[UR8][R6.64], R2 ;  /* 0x0000000206007986 */ /* 0x002fe2000c101b08 */
[----:B------:R-:W-:Y:S05]  /*0890*/  EXIT ;  /* 0x000000000000794d */ /* 0x000fea0003800000 */
.L_x_57:
        /* <DEDUP_REMOVED lines=14> */
.L_x_64:


//--------------------- .nv.shared.reserved.0     --------------------------
	.section	.nv.shared.reserved.0,"aw",@nobits
	.weak		__nv_reservedSMEM_offset_0_alias
	.size		__nv_reservedSMEM_offset_0_alias, 0, 64
	.other		__nv_reservedSMEM_offset_0_alias,@"STO_CUDA_RESERVED_SHARED STV_DEFAULT"
__nv_reservedSMEM_offset_0_alias:
	.zero		0
	.zero		64


//--------------------- .nv.shared._Z22write_coherency_kernelPfiiPmi --------------------------
	.section	.nv.shared._Z22write_coherency_kernelPfiiPmi,"aw",@nobits
	.sectionflags	@""
	.align	8
.nv.shared._Z22write_coherency_kernelPfiiPmi:
	.zero		1032


//--------------------- .nv.shared._Z23scattered_access_kernelPfiPmi --------------------------
	.section	.nv.shared._Z23scattered_access_kernelPfiPmi,"aw",@nobits
	.sectionflags	@""
	.align	8
.nv.shared._Z23scattered_access_kernelPfiPmi:
	.zero		1032


//--------------------- .nv.shared._Z23localized_access_kernelPfiPmi --------------------------
	.section	.nv.shared._Z23localized_access_kernelPfiPmi,"aw",@nobits
	.sectionflags	@""
	.align	8
.nv.shared._Z23localized_access_kernelPfiPmi:
	.zero		1032


//--------------------- .nv.shared._Z34multi_sm_distributed_access_kernelPfiiiPmi --------------------------
	.section	.nv.shared._Z34multi_sm_distributed_access_kernelPfiiiPmi,"aw",@nobits
	.sectionflags	@""
	.align	4
.nv.shared._Z34multi_sm_distributed_access_kernelPfiiiPmi:
	.zero		1028


//--------------------- .nv.constant0._Z20pointer_chase_kernelPiiPmi --------------------------
	.section	.nv.constant0._Z20pointer_chase_kernelPiiPmi,"a",@progbits
	.sectionflags	@""
	.align	4
.nv.constant0._Z20pointer_chase_kernelPiiPmi:
	.zero		924


//--------------------- .nv.constant0._Z22write_coherency_kernelPfiiPmi --------------------------
	.section	.nv.constant0._Z22write_coherency_kernelPfiiPmi,"a",@progbits
	.sectionflags	@""
	.align	4
.nv.constant0._Z22write_coherency_kernelPfiiPmi:
	.zero		924


//--------------------- .nv.constant0._Z23scattered_access_kernelPfiPmi --------------------------
	.section	.nv.constant0._Z23scattered_access_kernelPfiPmi,"a",@progbits
	.sectionflags	@""
	.align	4
.nv.constant0._Z23scattered_access_kernelPfiPmi:
	.zero		924


//--------------------- .nv.constant0._Z23localized_access_kernelPfiPmi --------------------------
	.section	.nv.constant0._Z23localized_access_kernelPfiPmi,"a",@progbits
	.sectionflags	@""
	.align	4
.nv.constant0._Z23localized_access_kernelPfiPmi:
	.zero		924


//--------------------- .nv.constant0._Z34multi_sm_distributed_access_kernelPfiiiPmi --------------------------
	.section	.nv.constant0._Z34multi_sm_distributed_access_kernelPfiiiPmi,"a",@progbits
	.sectionflags	@""
	.align	4
.nv.constant0._Z34multi_sm_distributed_access_kernelPfiiiPmi:
	.zero		932


//--------------------- .nv.constant0._Z20stride_access_kernelPfiiPmi --------------------------
	.section	.nv.constant0._Z20stride_access_kernelPfiiPmi,"a",@progbits
	.sectionflags	@""
	.align	4
.nv.constant0._Z20stride_access_kernelPfiiPmi:
	.zero		924


//--------------------- .nv.constant0._Z24sequential_access_kernelPfiPmi --------------------------
	.section	.nv.constant0._Z24sequential_access_kernelPfiPmi,"a",@progbits
	.sectionflags	@""
	.align	4
.nv.constant0._Z24sequential_access_kernelPfiPmi:
	.zero		924


//--------------------- SYMBOLS --------------------------

	.type		.nv.reservedSmem.offset0,@object
	.size		.nv.reservedSmem.offset0,0x4
	.type		.nv.reservedSmem.cap,@object
	.size		.nv.reservedSmem.cap,0x4
